//
// Generated by NVIDIA NVVM Compiler
//
// Compiler Build ID: CL-36424714
// Cuda compilation tools, release 13.0, V13.0.88
// Based on NVVM 20.0.0
//

.version 9.0
.target sm_100
.address_size 64

	// .globl	_Z17thread_block_demov
.extern .func  (.param .b32 func_retval0) vprintf
(
	.param .b64 vprintf_param_0,
	.param .b64 vprintf_param_1
)
;
.global .align 1 .b8 $str[27] = {61, 61, 61, 32, 84, 104, 114, 101, 97, 100, 32, 66, 108, 111, 99, 107, 32, 68, 101, 109, 111, 32, 61, 61, 61, 10};
.global .align 1 .b8 $str$1[16] = {66, 108, 111, 99, 107, 32, 115, 105, 122, 101, 58, 32, 37, 100, 10};
.global .align 1 .b8 $str$2[19] = {68, 105, 109, 58, 32, 40, 37, 100, 44, 32, 37, 100, 44, 32, 37, 100, 41, 10};
.global .align 1 .b8 $str$3[16] = {83, 121, 110, 99, 32, 99, 111, 109, 112, 108, 101, 116, 101, 33, 10};
.global .align 1 .b8 $str$4[31] = {10, 61, 61, 61, 32, 84, 105, 108, 101, 100, 32, 80, 97, 114, 116, 105, 116, 105, 111, 110, 32, 68, 101, 109, 111, 32, 61, 61, 61, 10};
.global .align 1 .b8 $str$5[12] = {84, 104, 114, 101, 97, 100, 32, 37, 100, 58, 10};
.global .align 1 .b8 $str$6[33] = {32, 32, 87, 97, 114, 112, 32, 73, 68, 58, 32, 37, 100, 44, 32, 76, 97, 110, 101, 32, 105, 110, 32, 119, 97, 114, 112, 58, 32, 37, 100, 10};
.global .align 1 .b8 $str$7[22] = {32, 32, 72, 97, 108, 102, 45, 119, 97, 114, 112, 32, 108, 97, 110, 101, 58, 32, 37, 100, 10};
.global .align 1 .b8 $str$8[47] = {32, 32, 77, 121, 32, 118, 97, 108, 117, 101, 58, 32, 37, 46, 48, 102, 44, 32, 66, 114, 111, 97, 100, 99, 97, 115, 116, 32, 102, 114, 111, 109, 32, 108, 97, 110, 101, 32, 48, 58, 32, 37, 46, 48, 102, 10};
.global .align 1 .b8 $str$9[37] = {32, 32, 87, 97, 114, 112, 32, 37, 100, 32, 115, 117, 109, 58, 32, 37, 46, 48, 102, 32, 40, 101, 120, 112, 101, 99, 116, 101, 100, 58, 32, 52, 57, 54, 41, 10};
.global .align 1 .b8 $str$10[31] = {10, 61, 61, 61, 32, 67, 111, 97, 108, 101, 115, 99, 101, 100, 32, 71, 114, 111, 117, 112, 32, 68, 101, 109, 111, 32, 61, 61, 61, 10};
.global .align 1 .b8 $str$11[38] = {69, 118, 101, 110, 32, 116, 104, 114, 101, 97, 100, 115, 32, 111, 110, 108, 121, 58, 32, 37, 100, 32, 97, 99, 116, 105, 118, 101, 32, 116, 104, 114, 101, 97, 100, 115, 10};
.global .align 1 .b8 $str$12[24] = {83, 117, 109, 32, 111, 102, 32, 37, 100, 32, 118, 97, 108, 117, 101, 115, 58, 32, 37, 46, 48, 102, 10};
.global .align 1 .b8 $str$13[29] = {70, 105, 114, 115, 116, 32, 49, 48, 32, 116, 104, 114, 101, 97, 100, 115, 58, 32, 37, 100, 32, 97, 99, 116, 105, 118, 101, 10};
.global .align 1 .b8 $str$14[26] = {10, 61, 61, 61, 32, 77, 101, 116, 97, 32, 71, 114, 111, 117, 112, 32, 68, 101, 109, 111, 32, 61, 61, 61, 10};
.global .align 1 .b8 $str$15[22] = {32, 32, 87, 97, 114, 112, 58, 32, 37, 100, 32, 40, 108, 97, 110, 101, 32, 37, 100, 41, 10};
.global .align 1 .b8 $str$16[23] = {32, 32, 79, 99, 116, 101, 116, 58, 32, 37, 100, 32, 40, 108, 97, 110, 101, 32, 37, 100, 41, 10};
.global .align 1 .b8 $str$17[27] = {10, 61, 61, 61, 32, 84, 105, 108, 101, 32, 86, 111, 116, 105, 110, 103, 32, 68, 101, 109, 111, 32, 61, 61, 61, 10};
.global .align 1 .b8 $str$18[22] = {80, 114, 101, 100, 105, 99, 97, 116, 101, 58, 32, 108, 97, 110, 101, 32, 60, 32, 49, 54, 10};
.global .align 1 .b8 $str$19[16] = {66, 97, 108, 108, 111, 116, 58, 32, 48, 120, 37, 48, 56, 88, 10};
.global .align 1 .b8 $str$20[18] = {65, 110, 121, 58, 32, 37, 100, 44, 32, 65, 108, 108, 58, 32, 37, 100, 10};

.visible .entry _Z17thread_block_demov()
{
	.local .align 8 .b8 	__local_depot0[16];
	.reg .b64 	%SP;
	.reg .b64 	%SPL;
	.reg .pred 	%p<3>;
	.reg .b32 	%r<20>;
	.reg .b64 	%rd<11>;

	mov.u64 	%SPL, __local_depot0;
	cvta.local.u64 	%SP, %SPL;
	mov.u32 	%r4, %tid.x;
	mov.u32 	%r5, %tid.y;
	mov.u32 	%r6, %tid.z;
	mov.u32 	%r1, %ntid.x;
	mov.u32 	%r2, %ntid.y;
	mad.lo.s32 	%r7, %r6, %r2, %r5;
	mul.lo.s32 	%r8, %r7, %r1;
	or.b32  	%r3, %r8, %r4;
	setp.ne.s32 	%p1, %r3, 0;
	@%p1 bra 	$L__BB0_2;
	add.u64 	%rd1, %SP, 0;
	add.u64 	%rd2, %SPL, 0;
	mul.lo.s32 	%r9, %r1, %r2;
	mov.u32 	%r10, %ntid.z;
	mul.lo.s32 	%r11, %r9, %r10;
	mov.u64 	%rd3, $str;
	cvta.global.u64 	%rd4, %rd3;
	{ // callseq 0, 0
	.param .b64 param0;
	st.param.b64 	[param0], %rd4;
	.param .b64 param1;
	st.param.b64 	[param1], 0;
	.param .b32 retval0;
	call.uni (retval0), 
	vprintf, 
	(
	param0, 
	param1
	);
	ld.param.b32 	%r12, [retval0];
	} // callseq 0
	st.local.u32 	[%rd2], %r11;
	mov.u64 	%rd5, $str$1;
	cvta.global.u64 	%rd6, %rd5;
	{ // callseq 1, 0
	.param .b64 param0;
	st.param.b64 	[param0], %rd6;
	.param .b64 param1;
	st.param.b64 	[param1], %rd1;
	.param .b32 retval0;
	call.uni (retval0), 
	vprintf, 
	(
	param0, 
	param1
	);
	ld.param.b32 	%r14, [retval0];
	} // callseq 1
	st.local.v2.u32 	[%rd2], {%r1, %r2};
	st.local.u32 	[%rd2+8], %r10;
	mov.u64 	%rd7, $str$2;
	cvta.global.u64 	%rd8, %rd7;
	{ // callseq 2, 0
	.param .b64 param0;
	st.param.b64 	[param0], %rd8;
	.param .b64 param1;
	st.param.b64 	[param1], %rd1;
	.param .b32 retval0;
	call.uni (retval0), 
	vprintf, 
	(
	param0, 
	param1
	);
	ld.param.b32 	%r16, [retval0];
	} // callseq 2
$L__BB0_2:
	setp.ne.s32 	%p2, %r3, 0;
	barrier.sync 	0;
	@%p2 bra 	$L__BB0_4;
	mov.u64 	%rd9, $str$3;
	cvta.global.u64 	%rd10, %rd9;
	{ // callseq 3, 0
	.param .b64 param0;
	st.param.b64 	[param0], %rd10;
	.param .b64 param1;
	st.param.b64 	[param1], 0;
	.param .b32 retval0;
	call.uni (retval0), 
	vprintf, 
	(
	param0, 
	param1
	);
	ld.param.b32 	%r18, [retval0];
	} // callseq 3
$L__BB0_4:
	ret;

}
	// .globl	_Z20tiled_partition_demov
.visible .entry _Z20tiled_partition_demov()
{
	.local .align 16 .b8 	__local_depot1[16];
	.reg .b64 	%SP;
	.reg .b64 	%SPL;
	.reg .pred 	%p<10>;
	.reg .b32 	%r<34>;
	.reg .b32 	%f<13>;
	.reg .b64 	%rd<18>;
	.reg .b64 	%fd<4>;

	mov.u64 	%SPL, __local_depot1;
	cvta.local.u64 	%SP, %SPL;
	add.u64 	%rd2, %SP, 0;
	add.u64 	%rd1, %SPL, 0;
	mov.u32 	%r6, %tid.x;
	mov.u32 	%r7, %tid.y;
	mov.u32 	%r8, %tid.z;
	mov.u32 	%r9, %ntid.x;
	mov.u32 	%r10, %ntid.y;
	mad.lo.s32 	%r11, %r8, %r10, %r7;
	mad.lo.s32 	%r1, %r11, %r9, %r6;
	shr.u32 	%r2, %r1, 5;
	and.b32  	%r3, %r1, 31;
	setp.ne.s32 	%p1, %r1, 5;
	@%p1 bra 	$L__BB1_2;
	mov.u64 	%rd3, $str$4;
	cvta.global.u64 	%rd4, %rd3;
	{ // callseq 4, 0
	.param .b64 param0;
	st.param.b64 	[param0], %rd4;
	.param .b64 param1;
	st.param.b64 	[param1], 0;
	.param .b32 retval0;
	call.uni (retval0), 
	vprintf, 
	(
	param0, 
	param1
	);
	ld.param.b32 	%r12, [retval0];
	} // callseq 4
	mov.b32 	%r14, 5;
	st.local.u32 	[%rd1], %r14;
	mov.u64 	%rd5, $str$5;
	cvta.global.u64 	%rd6, %rd5;
	{ // callseq 5, 0
	.param .b64 param0;
	st.param.b64 	[param0], %rd6;
	.param .b64 param1;
	st.param.b64 	[param1], %rd2;
	.param .b32 retval0;
	call.uni (retval0), 
	vprintf, 
	(
	param0, 
	param1
	);
	ld.param.b32 	%r15, [retval0];
	} // callseq 5
	st.local.v2.u32 	[%rd1], {%r2, %r3};
	mov.u64 	%rd8, $str$6;
	cvta.global.u64 	%rd9, %rd8;
	{ // callseq 6, 0
	.param .b64 param0;
	st.param.b64 	[param0], %rd9;
	.param .b64 param1;
	st.param.b64 	[param1], %rd2;
	.param .b32 retval0;
	call.uni (retval0), 
	vprintf, 
	(
	param0, 
	param1
	);
	ld.param.b32 	%r17, [retval0];
	} // callseq 6
	st.local.u32 	[%rd1], %r14;
	mov.u64 	%rd10, $str$7;
	cvta.global.u64 	%rd11, %rd10;
	{ // callseq 7, 0
	.param .b64 param0;
	st.param.b64 	[param0], %rd11;
	.param .b64 param1;
	st.param.b64 	[param1], %rd2;
	.param .b32 retval0;
	call.uni (retval0), 
	vprintf, 
	(
	param0, 
	param1
	);
	ld.param.b32 	%r19, [retval0];
	} // callseq 7
$L__BB1_2:
	setp.ne.s32 	%p2, %r1, 5;
	barrier.sync 	0;
	cvt.rn.f32.u32 	%f1, %r3;
	mov.b32 	%r4, %f1;
	shfl.sync.idx.b32	%r5|%p3, %r4, 0, 31, -1;
	@%p2 bra 	$L__BB1_4;
	mov.b32 	%f3, %r5;
	cvt.rn.f64.u32 	%fd1, %r3;
	cvt.f64.f32 	%fd2, %f3;
	st.local.v2.f64 	[%rd1], {%fd1, %fd2};
	mov.u64 	%rd12, $str$8;
	cvta.global.u64 	%rd13, %rd12;
	{ // callseq 8, 0
	.param .b64 param0;
	st.param.b64 	[param0], %rd13;
	.param .b64 param1;
	st.param.b64 	[param1], %rd2;
	.param .b32 retval0;
	call.uni (retval0), 
	vprintf, 
	(
	param0, 
	param1
	);
	ld.param.b32 	%r21, [retval0];
	} // callseq 8
$L__BB1_4:
	shfl.sync.down.b32	%r23|%p4, %r4, 16, 31, -1;
	mov.b32 	%f4, %r23;
	add.f32 	%f5, %f1, %f4;
	mov.b32 	%r24, %f5;
	shfl.sync.down.b32	%r25|%p5, %r24, 8, 31, -1;
	mov.b32 	%f6, %r25;
	add.f32 	%f7, %f5, %f6;
	mov.b32 	%r26, %f7;
	shfl.sync.down.b32	%r27|%p6, %r26, 4, 31, -1;
	mov.b32 	%f8, %r27;
	add.f32 	%f9, %f7, %f8;
	mov.b32 	%r28, %f9;
	shfl.sync.down.b32	%r29|%p7, %r28, 2, 31, -1;
	mov.b32 	%f10, %r29;
	add.f32 	%f11, %f9, %f10;
	mov.b32 	%r30, %f11;
	shfl.sync.down.b32	%r31|%p8, %r30, 1, 31, -1;
	mov.b32 	%f12, %r31;
	add.f32 	%f2, %f11, %f12;
	setp.ne.s32 	%p9, %r3, 0;
	@%p9 bra 	$L__BB1_6;
	cvt.f64.f32 	%fd3, %f2;
	st.local.u32 	[%rd1], %r2;
	st.local.f64 	[%rd1+8], %fd3;
	mov.u64 	%rd15, $str$9;
	cvta.global.u64 	%rd16, %rd15;
	{ // callseq 9, 0
	.param .b64 param0;
	st.param.b64 	[param0], %rd16;
	.param .b64 param1;
	st.param.b64 	[param1], %rd2;
	.param .b32 retval0;
	call.uni (retval0), 
	vprintf, 
	(
	param0, 
	param1
	);
	ld.param.b32 	%r32, [retval0];
	} // callseq 9
$L__BB1_6:
	ret;

}
	// .globl	_Z20coalesced_group_demov
.visible .entry _Z20coalesced_group_demov()
{
	.local .align 16 .b8 	__local_depot2[16];
	.reg .b64 	%SP;
	.reg .b64 	%SPL;
	.reg .pred 	%p<14>;
	.reg .b32 	%r<39>;
	.reg .b32 	%f<6>;
	.reg .b64 	%rd<14>;
	.reg .b64 	%fd<5>;

	mov.u64 	%SPL, __local_depot2;
	cvta.local.u64 	%SP, %SPL;
	add.u64 	%rd2, %SP, 0;
	add.u64 	%rd1, %SPL, 0;
	mov.u32 	%r11, %tid.x;
	mov.u32 	%r12, %tid.y;
	mov.u32 	%r13, %tid.z;
	mov.u32 	%r14, %ntid.x;
	mov.u32 	%r15, %ntid.y;
	mad.lo.s32 	%r16, %r13, %r15, %r12;
	mad.lo.s32 	%r1, %r16, %r14, %r11;
	setp.ne.s32 	%p4, %r1, 0;
	@%p4 bra 	$L__BB2_2;
	mov.u64 	%rd3, $str$10;
	cvta.global.u64 	%rd4, %rd3;
	{ // callseq 10, 0
	.param .b64 param0;
	st.param.b64 	[param0], %rd4;
	.param .b64 param1;
	st.param.b64 	[param1], 0;
	.param .b32 retval0;
	call.uni (retval0), 
	vprintf, 
	(
	param0, 
	param1
	);
	ld.param.b32 	%r17, [retval0];
	} // callseq 10
$L__BB2_2:
	barrier.sync 	0;
	and.b32  	%r19, %r1, 1;
	setp.eq.b32 	%p5, %r19, 1;
	@%p5 bra 	$L__BB2_14;
	setp.ne.s32 	%p6, %r1, 0;
	// begin inline asm
	activemask.b32 %r20;
	// end inline asm
	popc.b32 	%r3, %r20;
	// begin inline asm
	mov.u32 %r21, %lanemask_lt;
	// end inline asm
	@%p6 bra 	$L__BB2_5;
	st.local.u32 	[%rd1], %r3;
	mov.u64 	%rd5, $str$11;
	cvta.global.u64 	%rd6, %rd5;
	{ // callseq 11, 0
	.param .b64 param0;
	st.param.b64 	[param0], %rd6;
	.param .b64 param1;
	st.param.b64 	[param1], %rd2;
	.param .b32 retval0;
	call.uni (retval0), 
	vprintf, 
	(
	param0, 
	param1
	);
	ld.param.b32 	%r22, [retval0];
	} // callseq 11
$L__BB2_5:
	setp.lt.u32 	%p7, %r3, 2;
	mov.f64 	%fd4, 0d3FF0000000000000;
	@%p7 bra 	$L__BB2_12;
	mov.f32 	%f5, 0f3F800000;
	mov.u32 	%r37, %r3;
$L__BB2_7:
	setp.ne.s32 	%p8, %r20, -1;
	shr.u32 	%r6, %r37, 1;
	@%p8 bra 	$L__BB2_9;
	mov.b32 	%r29, %f5;
	shfl.sync.down.b32	%r38|%p1, %r29, %r6, 31, -1;
	bra.uni 	$L__BB2_10;
$L__BB2_9:
	// begin inline asm
	mov.u32 %r24, %laneid;
	// end inline asm
	add.s32 	%r25, %r6, 1;
	fns.b32 	%r26, %r20, %r24, %r25;
	setp.gt.u32 	%p9, %r26, 31;
	selp.b32 	%r27, %r24, %r26, %p9;
	mov.b32 	%r28, %f5;
	shfl.sync.idx.b32	%r38|%p2, %r28, %r27, 31, %r20;
$L__BB2_10:
	mov.b32 	%f4, %r38;
	add.f32 	%f5, %f5, %f4;
	setp.gt.u32 	%p10, %r37, 3;
	mov.u32 	%r37, %r6;
	@%p10 bra 	$L__BB2_7;
	cvt.f64.f32 	%fd4, %f5;
$L__BB2_12:
	and.b32  	%r30, %r21, %r20;
	setp.ne.s32 	%p11, %r30, 0;
	@%p11 bra 	$L__BB2_14;
	st.local.u32 	[%rd1], %r3;
	st.local.f64 	[%rd1+8], %fd4;
	mov.u64 	%rd8, $str$12;
	cvta.global.u64 	%rd9, %rd8;
	{ // callseq 12, 0
	.param .b64 param0;
	st.param.b64 	[param0], %rd9;
	.param .b64 param1;
	st.param.b64 	[param1], %rd2;
	.param .b32 retval0;
	call.uni (retval0), 
	vprintf, 
	(
	param0, 
	param1
	);
	ld.param.b32 	%r31, [retval0];
	} // callseq 12
$L__BB2_14:
	barrier.sync 	0;
	setp.gt.u32 	%p12, %r1, 9;
	@%p12 bra 	$L__BB2_17;
	setp.ne.s32 	%p13, %r1, 0;
	// begin inline asm
	activemask.b32 %r33;
	// end inline asm
	@%p13 bra 	$L__BB2_17;
	popc.b32 	%r34, %r33;
	st.local.u32 	[%rd1], %r34;
	mov.u64 	%rd11, $str$13;
	cvta.global.u64 	%rd12, %rd11;
	{ // callseq 13, 0
	.param .b64 param0;
	st.param.b64 	[param0], %rd12;
	.param .b64 param1;
	st.param.b64 	[param1], %rd2;
	.param .b32 retval0;
	call.uni (retval0), 
	vprintf, 
	(
	param0, 
	param1
	);
	ld.param.b32 	%r35, [retval0];
	} // callseq 13
$L__BB2_17:
	ret;

}
	// .globl	_Z15meta_group_demov
.visible .entry _Z15meta_group_demov()
{
	.local .align 8 .b8 	__local_depot3[8];
	.reg .b64 	%SP;
	.reg .b64 	%SPL;
	.reg .pred 	%p<2>;
	.reg .b32 	%r<21>;
	.reg .b64 	%rd<11>;

	mov.u64 	%SPL, __local_depot3;
	cvta.local.u64 	%SP, %SPL;
	mov.u32 	%r1, %tid.x;
	mov.u32 	%r2, %tid.y;
	mov.u32 	%r3, %tid.z;
	mov.u32 	%r4, %ntid.x;
	mov.u32 	%r5, %ntid.y;
	mad.lo.s32 	%r6, %r3, %r5, %r2;
	mad.lo.s32 	%r7, %r6, %r4, %r1;
	setp.ne.s32 	%p1, %r7, 42;
	@%p1 bra 	$L__BB3_2;
	add.u64 	%rd1, %SP, 0;
	add.u64 	%rd2, %SPL, 0;
	mov.u64 	%rd3, $str$14;
	cvta.global.u64 	%rd4, %rd3;
	{ // callseq 14, 0
	.param .b64 param0;
	st.param.b64 	[param0], %rd4;
	.param .b64 param1;
	st.param.b64 	[param1], 0;
	.param .b32 retval0;
	call.uni (retval0), 
	vprintf, 
	(
	param0, 
	param1
	);
	ld.param.b32 	%r8, [retval0];
	} // callseq 14
	mov.b32 	%r10, 42;
	st.local.u32 	[%rd2], %r10;
	mov.u64 	%rd5, $str$5;
	cvta.global.u64 	%rd6, %rd5;
	{ // callseq 15, 0
	.param .b64 param0;
	st.param.b64 	[param0], %rd6;
	.param .b64 param1;
	st.param.b64 	[param1], %rd1;
	.param .b32 retval0;
	call.uni (retval0), 
	vprintf, 
	(
	param0, 
	param1
	);
	ld.param.b32 	%r11, [retval0];
	} // callseq 15
	mov.b32 	%r13, 10;
	mov.b32 	%r14, 1;
	st.local.v2.u32 	[%rd2], {%r14, %r13};
	mov.u64 	%rd7, $str$15;
	cvta.global.u64 	%rd8, %rd7;
	{ // callseq 16, 0
	.param .b64 param0;
	st.param.b64 	[param0], %rd8;
	.param .b64 param1;
	st.param.b64 	[param1], %rd1;
	.param .b32 retval0;
	call.uni (retval0), 
	vprintf, 
	(
	param0, 
	param1
	);
	ld.param.b32 	%r15, [retval0];
	} // callseq 16
	mov.b32 	%r17, 2;
	mov.b32 	%r18, 5;
	st.local.v2.u32 	[%rd2], {%r18, %r17};
	mov.u64 	%rd9, $str$16;
	cvta.global.u64 	%rd10, %rd9;
	{ // callseq 17, 0
	.param .b64 param0;
	st.param.b64 	[param0], %rd10;
	.param .b64 param1;
	st.param.b64 	[param1], %rd1;
	.param .b32 retval0;
	call.uni (retval0), 
	vprintf, 
	(
	param0, 
	param1
	);
	ld.param.b32 	%r19, [retval0];
	} // callseq 17
$L__BB3_2:
	ret;

}
	// .globl	_Z16tile_voting_demov
.visible .entry _Z16tile_voting_demov()
{
	.local .align 8 .b8 	__local_depot4[8];
	.reg .b64 	%SP;
	.reg .b64 	%SPL;
	.reg .pred 	%p<8>;
	.reg .b32 	%r<25>;
	.reg .b64 	%rd<11>;

	mov.u64 	%SPL, __local_depot4;
	cvta.local.u64 	%SP, %SPL;
	mov.u32 	%r4, %tid.x;
	mov.u32 	%r5, %tid.y;
	mov.u32 	%r6, %tid.z;
	mov.u32 	%r7, %ntid.x;
	mov.u32 	%r8, %ntid.y;
	mad.lo.s32 	%r9, %r6, %r8, %r5;
	mul.lo.s32 	%r10, %r9, %r7;
	add.s32 	%r11, %r10, %r4;
	and.b32  	%r12, %r11, 16;
	setp.eq.s32 	%p1, %r12, 0;
	mov.b32 	%r13, -1;
	vote.sync.ballot.b32 	%r1, %p1, %r13;
	vote.sync.ballot.b32 	%r2, %p1, %r13;
	vote.sync.ballot.b32 	%r3, %p1, %r13;
	or.b32  	%r14, %r10, %r4;
	setp.ne.s32 	%p5, %r14, 0;
	@%p5 bra 	$L__BB4_2;
	setp.eq.s32 	%p6, %r3, -1;
	setp.ne.s32 	%p7, %r2, 0;
	add.u64 	%rd1, %SP, 0;
	add.u64 	%rd2, %SPL, 0;
	mov.u64 	%rd3, $str$17;
	cvta.global.u64 	%rd4, %rd3;
	{ // callseq 18, 0
	.param .b64 param0;
	st.param.b64 	[param0], %rd4;
	.param .b64 param1;
	st.param.b64 	[param1], 0;
	.param .b32 retval0;
	call.uni (retval0), 
	vprintf, 
	(
	param0, 
	param1
	);
	ld.param.b32 	%r15, [retval0];
	} // callseq 18
	mov.u64 	%rd5, $str$18;
	cvta.global.u64 	%rd6, %rd5;
	{ // callseq 19, 0
	.param .b64 param0;
	st.param.b64 	[param0], %rd6;
	.param .b64 param1;
	st.param.b64 	[param1], 0;
	.param .b32 retval0;
	call.uni (retval0), 
	vprintf, 
	(
	param0, 
	param1
	);
	ld.param.b32 	%r17, [retval0];
	} // callseq 19
	st.local.u32 	[%rd2], %r1;
	mov.u64 	%rd7, $str$19;
	cvta.global.u64 	%rd8, %rd7;
	{ // callseq 20, 0
	.param .b64 param0;
	st.param.b64 	[param0], %rd8;
	.param .b64 param1;
	st.param.b64 	[param1], %rd1;
	.param .b32 retval0;
	call.uni (retval0), 
	vprintf, 
	(
	param0, 
	param1
	);
	ld.param.b32 	%r19, [retval0];
	} // callseq 20
	selp.u32 	%r21, 1, 0, %p7;
	selp.u32 	%r22, 1, 0, %p6;
	st.local.v2.u32 	[%rd2], {%r21, %r22};
	mov.u64 	%rd9, $str$20;
	cvta.global.u64 	%rd10, %rd9;
	{ // callseq 21, 0
	.param .b64 param0;
	st.param.b64 	[param0], %rd10;
	.param .b64 param1;
	st.param.b64 	[param1], %rd1;
	.param .b32 retval0;
	call.uni (retval0), 
	vprintf, 
	(
	param0, 
	param1
	);
	ld.param.b32 	%r23, [retval0];
	} // callseq 21
$L__BB4_2:
	ret;

}


// ===== COMPILED SASS (sm_100) =====

	.target	sm_100

	.elftype	@"ET_EXEC"


//--------------------- .note.nv.tkinfo           --------------------------
	.section	.note.nv.tkinfo,"",@"SHT_NOTE"
	.sectionflags	@"SHF_NOTE_NV_TKINFO"
	.tkinfo
        /*0018*/ 	.word	0x00000002
        /*0030*/ 	.string	""
        /*0030*/ 	.string	"ptxas"
        /*0030*/ 	.string	"Cuda compilation tools, release 13.0, V13.0.88"
        /*0030*/ 	.string	"Build cuda_13.0.r13.0/compiler.36424714_0"
        /*0030*/ 	.string	"-arch sm_100 -m 64 "



//--------------------- .note.nv.cuinfo           --------------------------
	.section	.note.nv.cuinfo,"",@"SHT_NOTE"
	.sectionflags	@"SHF_NOTE_NV_CUINFO"
        /*0018*/ 	.short	0x0002
        /*001a*/ 	.short	0x0064
        /*001c*/ 	.short	0x0082
	.zero		2


//--------------------- .nv.info                  --------------------------
	.section	.nv.info,"",@"SHT_CUDA_INFO"
	.align	4


	//----- nvinfo : EIATTR_REGCOUNT
	.align		4
        /*0000*/ 	.byte	0x04, 0x2f
        /*0002*/ 	.short	(.L_22 - .L_21)
	.align		4
.L_21:
        /*0004*/ 	.word	index@(_Z17thread_block_demov)
        /*0008*/ 	.word	0x0000001c


	//----- nvinfo : EIATTR_FRAME_SIZE
	.align		4
.L_22:
        /*000c*/ 	.byte	0x04, 0x11
        /*000e*/ 	.short	(.L_24 - .L_23)
	.align		4
.L_23:
        /*0010*/ 	.word	index@(_Z17thread_block_demov)
        /*0014*/ 	.word	0x00000010


	//----- nvinfo : EIATTR_REGCOUNT
	.align		4
.L_24:
        /*0018*/ 	.byte	0x04, 0x2f
        /*001a*/ 	.short	(.L_26 - .L_25)
	.align		4
.L_25:
        /*001c*/ 	.word	index@(_Z20tiled_partition_demov)
        /*0020*/ 	.word	0x00000019


	//----- nvinfo : EIATTR_FRAME_SIZE
	.align		4
.L_26:
        /*0024*/ 	.byte	0x04, 0x11
        /*0026*/ 	.short	(.L_28 - .L_27)
	.align		4
.L_27:
        /*0028*/ 	.word	index@(_Z20tiled_partition_demov)
        /*002c*/ 	.word	0x00000010


	//----- nvinfo : EIATTR_REGCOUNT
	.align		4
.L_28:
        /*0030*/ 	.byte	0x04, 0x2f
        /*0032*/ 	.short	(.L_30 - .L_29)
	.align		4
.L_29:
        /*0034*/ 	.word	index@(_Z20coalesced_group_demov)
        /*0038*/ 	.word	0x00000018


	//----- nvinfo : EIATTR_FRAME_SIZE
	.align		4
.L_30:
        /*003c*/ 	.byte	0x04, 0x11
        /*003e*/ 	.short	(.L_32 - .L_31)
	.align		4
.L_31:
        /*0040*/ 	.word	index@(_Z20coalesced_group_demov)
        /*0044*/ 	.word	0x00000010


	//----- nvinfo : EIATTR_REGCOUNT
	.align		4
.L_32:
        /*0048*/ 	.byte	0x04, 0x2f
        /*004a*/ 	.short	(.L_34 - .L_33)
	.align		4
.L_33:
        /*004c*/ 	.word	index@(_Z15meta_group_demov)
        /*0050*/ 	.word	0x00000018


	//----- nvinfo : EIATTR_FRAME_SIZE
	.align		4
.L_34:
        /*0054*/ 	.byte	0x04, 0x11
        /*0056*/ 	.short	(.L_36 - .L_35)
	.align		4
.L_35:
        /*0058*/ 	.word	index@(_Z15meta_group_demov)
        /*005c*/ 	.word	0x00000008


	//----- nvinfo : EIATTR_REGCOUNT
	.align		4
.L_36:
        /*0060*/ 	.byte	0x04, 0x2f
        /*0062*/ 	.short	(.L_38 - .L_37)
	.align		4
.L_37:
        /*0064*/ 	.word	index@(_Z16tile_voting_demov)
        /*0068*/ 	.word	0x00000019


	//----- nvinfo : EIATTR_FRAME_SIZE
	.align		4
.L_38:
        /*006c*/ 	.byte	0x04, 0x11
        /*006e*/ 	.short	(.L_40 - .L_39)
	.align		4
.L_39:
        /*0070*/ 	.word	index@(_Z16tile_voting_demov)
        /*0074*/ 	.word	0x00000008


	//----- nvinfo : EIATTR_MIN_STACK_SIZE
	.align		4
.L_40:
        /*0078*/ 	.byte	0x04, 0x12
        /*007a*/ 	.short	(.L_42 - .L_41)
	.align		4
.L_41:
        /*007c*/ 	.word	index@(_Z16tile_voting_demov)
        /*0080*/ 	.word	0x00000008


	//----- nvinfo : EIATTR_MIN_STACK_SIZE
	.align		4
.L_42:
        /*0084*/ 	.byte	0x04, 0x12
        /*0086*/ 	.short	(.L_44 - .L_43)
	.align		4
.L_43:
        /*0088*/ 	.word	index@(_Z15meta_group_demov)
        /*008c*/ 	.word	0x00000008


	//----- nvinfo : EIATTR_MIN_STACK_SIZE
	.align		4
.L_44:
        /*0090*/ 	.byte	0x04, 0x12
        /*0092*/ 	.short	(.L_46 - .L_45)
	.align		4
.L_45:
        /*0094*/ 	.word	index@(_Z20coalesced_group_demov)
        /*0098*/ 	.word	0x00000010


	//----- nvinfo : EIATTR_MIN_STACK_SIZE
	.align		4
.L_46:
        /*009c*/ 	.byte	0x04, 0x12
        /*009e*/ 	.short	(.L_48 - .L_47)
	.align		4
.L_47:
        /*00a0*/ 	.word	index@(_Z20tiled_partition_demov)
        /*00a4*/ 	.word	0x00000010


	//----- nvinfo : EIATTR_MIN_STACK_SIZE
	.align		4
.L_48:
        /*00a8*/ 	.byte	0x04, 0x12
        /*00aa*/ 	.short	(.L_50 - .L_49)
	.align		4
.L_49:
        /*00ac*/ 	.word	index@(_Z17thread_block_demov)
        /*00b0*/ 	.word	0x00000010
.L_50:


//--------------------- .nv.compat                --------------------------
	.section	.nv.compat,"",@"SHT_CUDA_COMPAT_INFO"
	.align	4
        /*0000*/ 	.byte	0x02, 0x09, 0x00, 0x00, 0x02, 0x02, 0x01, 0x00, 0x02, 0x05, 0x05, 0x00, 0x03, 0x07, 0x01, 0x01
        /*0010*/ 	.byte	0x02, 0x03, 0x00, 0x00, 0x02, 0x06, 0x01, 0x00, 0x04, 0x0b, 0x08, 0x00, 0x09, 0x00, 0x00, 0x00
        /*0020*/ 	.byte	0x00, 0x00, 0x00, 0x00


//--------------------- .nv.info._Z16tile_voting_demov --------------------------
	.section	.nv.info._Z16tile_voting_demov,"",@"SHT_CUDA_INFO"
	.sectionflags	@""
	.align	4


	//----- nvinfo : EIATTR_CUDA_API_VERSION
	.align		4
        /*0000*/ 	.byte	0x04, 0x37
        /*0002*/ 	.short	(.L_52 - .L_51)
.L_51:
        /*0004*/ 	.word	0x00000082


	//----- nvinfo : EIATTR_SPARSE_MMA_MASK
	.align		4
.L_52:
        /*0008*/ 	.byte	0x03, 0x50
        /*000a*/ 	.short	0x0000


	//----- nvinfo : EIATTR_MAXREG_COUNT
	.align		4
        /*000c*/ 	.byte	0x03, 0x1b
        /*000e*/ 	.short	0x00ff


	//----- nvinfo : EIATTR_EXTERNS
	.align		4
        /*0010*/ 	.byte	0x04, 0x0f
        /*0012*/ 	.short	(.L_54 - .L_53)


	//   ....[0]....
	.align		4
.L_53:
        /*0014*/ 	.word	index@(vprintf)


	//----- nvinfo : EIATTR_MERCURY_ISA_VERSION
	.align		4
.L_54:
        /*0018*/ 	.byte	0x03, 0x5f
        /*001a*/ 	.short	0x0101


	//----- nvinfo : EIATTR_COOP_GROUP_MASK_REGIDS
	.align		4
        /*001c*/ 	.byte	0x04, 0x29
        /*001e*/ 	.short	(.L_56 - .L_55)


	//   ....[0]....
.L_55:
        /*0020*/ 	.word	0xffffffff


	//   ....[1]....
        /*0024*/ 	.word	0xffffffff


	//   ....[2]....
        /*0028*/ 	.word	0xffffffff


	//----- nvinfo : EIATTR_COOP_GROUP_INSTR_OFFSETS
	.align		4
.L_56:
        /*002c*/ 	.byte	0x04, 0x28
        /*002e*/ 	.short	(.L_58 - .L_57)


	//   ....[0]....
.L_57:
        /*0030*/ 	.word	0x00000100


	//   ....[1]....
        /*0034*/ 	.word	0x00000110


	//   ....[2]....
        /*0038*/ 	.word	0x00000120


	//----- nvinfo : EIATTR_VRC_CTA_INIT_COUNT
	.align		4
.L_58:
        /*003c*/ 	.byte	0x02, 0x4a
	.zero		1
	.zero		1


	//----- nvinfo : EIATTR_SYSCALL_OFFSETS
	.align		4
        /*0040*/ 	.byte	0x04, 0x46
        /*0042*/ 	.short	(.L_60 - .L_59)


	//   ....[0]....
.L_59:
        /*0044*/ 	.word	0x000001f0


	//   ....[1]....
        /*0048*/ 	.word	0x00000260


	//   ....[2]....
        /*004c*/ 	.word	0x000002f0


	//   ....[3]....
        /*0050*/ 	.word	0x000003c0


	//----- nvinfo : EIATTR_EXIT_INSTR_OFFSETS
	.align		4
.L_60:
        /*0054*/ 	.byte	0x04, 0x1c
        /*0056*/ 	.short	(.L_62 - .L_61)


	//   ....[0]....
.L_61:
        /*0058*/ 	.word	0x00000130


	//   ....[1]....
        /*005c*/ 	.word	0x000003d0


	//----- nvinfo : EIATTR_CRS_STACK_SIZE
	.align		4
.L_62:
        /*0060*/ 	.byte	0x04, 0x1e
        /*0062*/ 	.short	(.L_64 - .L_63)
.L_63:
        /*0064*/ 	.word	0x00000000


	//----- nvinfo : EIATTR_SW_WAR
	.align		4
.L_64:
        /*0068*/ 	.byte	0x04, 0x36
        /*006a*/ 	.short	(.L_66 - .L_65)
.L_65:
        /*006c*/ 	.word	0x00000008
.L_66:


//--------------------- .nv.info._Z15meta_group_demov --------------------------
	.section	.nv.info._Z15meta_group_demov,"",@"SHT_CUDA_INFO"
	.sectionflags	@""
	.align	4


	//----- nvinfo : EIATTR_CUDA_API_VERSION
	.align		4
        /*0000*/ 	.byte	0x04, 0x37
        /*0002*/ 	.short	(.L_68 - .L_67)
.L_67:
        /*0004*/ 	.word	0x00000082


	//----- nvinfo : EIATTR_SPARSE_MMA_MASK
	.align		4
.L_68:
        /*0008*/ 	.byte	0x03, 0x50
        /*000a*/ 	.short	0x0000


	//----- nvinfo : EIATTR_MAXREG_COUNT
	.align		4
        /*000c*/ 	.byte	0x03, 0x1b
        /*000e*/ 	.short	0x00ff


	//----- nvinfo : EIATTR_EXTERNS
	.align		4
        /*0010*/ 	.byte	0x04, 0x0f
        /*0012*/ 	.short	(.L_70 - .L_69)


	//   ....[0]....
	.align		4
.L_69:
        /*0014*/ 	.word	index@(vprintf)


	//----- nvinfo : EIATTR_MERCURY_ISA_VERSION
	.align		4
.L_70:
        /*0018*/ 	.byte	0x03, 0x5f
        /*001a*/ 	.short	0x0101


	//----- nvinfo : EIATTR_VRC_CTA_INIT_COUNT
	.align		4
        /*001c*/ 	.byte	0x02, 0x4a
	.zero		1
	.zero		1


	//----- nvinfo : EIATTR_SYSCALL_OFFSETS
	.align		4
        /*0020*/ 	.byte	0x04, 0x46
        /*0022*/ 	.short	(.L_72 - .L_71)


	//   ....[0]....
.L_71:
        /*0024*/ 	.word	0x00000160


	//   ....[1]....
        /*0028*/ 	.word	0x00000200


	//   ....[2]....
        /*002c*/ 	.word	0x000002b0


	//   ....[3]....
        /*0030*/ 	.word	0x00000360


	//----- nvinfo : EIATTR_EXIT_INSTR_OFFSETS
	.align		4
.L_72:
        /*0034*/ 	.byte	0x04, 0x1c
        /*0036*/ 	.short	(.L_74 - .L_73)


	//   ....[0]....
.L_73:
        /*0038*/ 	.word	0x000000e0


	//   ....[1]....
        /*003c*/ 	.word	0x00000370


	//----- nvinfo : EIATTR_CRS_STACK_SIZE
	.align		4
.L_74:
        /*0040*/ 	.byte	0x04, 0x1e
        /*0042*/ 	.short	(.L_76 - .L_75)
.L_75:
        /*0044*/ 	.word	0x00000000


	//----- nvinfo : EIATTR_SW_WAR
	.align		4
.L_76:
        /*0048*/ 	.byte	0x04, 0x36
        /*004a*/ 	.short	(.L_78 - .L_77)
.L_77:
        /*004c*/ 	.word	0x00000008
.L_78:


//--------------------- .nv.info._Z20coalesced_group_demov --------------------------
	.section	.nv.info._Z20coalesced_group_demov,"",@"SHT_CUDA_INFO"
	.sectionflags	@""
	.align	4


	//----- nvinfo : EIATTR_CUDA_API_VERSION
	.align		4
        /*0000*/ 	.byte	0x04, 0x37
        /*0002*/ 	.short	(.L_80 - .L_79)
.L_79:
        /*0004*/ 	.word	0x00000082


	//----- nvinfo : EIATTR_SPARSE_MMA_MASK
	.align		4
.L_80:
        /*0008*/ 	.byte	0x03, 0x50
        /*000a*/ 	.short	0x0000


	//----- nvinfo : EIATTR_MAXREG_COUNT
	.align		4
        /*000c*/ 	.byte	0x03, 0x1b
        /*000e*/ 	.short	0x00ff


	//----- nvinfo : EIATTR_NUM_BARRIERS
	.align		4
        /*0010*/ 	.byte	0x02, 0x4c
        /*0012*/ 	.byte	0x01
	.zero		1


	//----- nvinfo : EIATTR_EXTERNS
	.align		4
        /*0014*/ 	.byte	0x04, 0x0f
        /*0016*/ 	.short	(.L_82 - .L_81)


	//   ....[0]....
	.align		4
.L_81:
        /*0018*/ 	.word	index@(vprintf)


	//----- nvinfo : EIATTR_MERCURY_ISA_VERSION
	.align		4
.L_82:
        /*001c*/ 	.byte	0x03, 0x5f
        /*001e*/ 	.short	0x0101


	//----- nvinfo : EIATTR_INT_WARP_WIDE_INSTR_OFFSETS
	.align		4
        /*0020*/ 	.byte	0x04, 0x31
        /*0022*/ 	.short	(.L_84 - .L_83)


	//   ....[0]....
.L_83:
        /*0024*/ 	.word	0x00000550


	//   ....[1]....
        /*0028*/ 	.word	0x00000560


	//   ....[2]....
        /*002c*/ 	.word	0x000006e0


	//----- nvinfo : EIATTR_COOP_GROUP_MASK_REGIDS
	.align		4
.L_84:
        /*0030*/ 	.byte	0x04, 0x29
        /*0032*/ 	.short	(.L_86 - .L_85)


	//   ....[0]....
.L_85:
        /*0034*/ 	.word	0xffffffff


	//   ....[1]....
        /*0038*/ 	.word	0xffffffff


	//   ....[2]....
        /*003c*/ 	.word	0x05000011


	//   ....[3]....
        /*0040*/ 	.word	0xffffffff


	//   ....[4]....
        /*0044*/ 	.word	0x0500000f


	//   ....[5]....
        /*0048*/ 	.word	0x0500000f


	//   ....[6]....
        /*004c*/ 	.word	0x0500000f


	//   ....[7]....
        /*0050*/ 	.word	0x0500000f


	//----- nvinfo : EIATTR_COOP_GROUP_INSTR_OFFSETS
	.align		4
.L_86:
        /*0054*/ 	.byte	0x04, 0x28
        /*0056*/ 	.short	(.L_88 - .L_87)


	//   ....[0]....
.L_87:
        /*0058*/ 	.word	0x000001b0


	//   ....[1]....
        /*005c*/ 	.word	0x000003e0


	//   ....[2]....
        /*0060*/ 	.word	0x00000800


	//   ....[3]....
        /*0064*/ 	.word	0x00000980


	//   ....[4]....
        /*0068*/ 	.word	0x00000b00


	//   ....[5]....
        /*006c*/ 	.word	0x00000b90


	//   ....[6]....
        /*0070*/ 	.word	0x00000c10


	//   ....[7]....
        /*0074*/ 	.word	0x00000cc0


	//----- nvinfo : EIATTR_VRC_CTA_INIT_COUNT
	.align		4
.L_88:
        /*0078*/ 	.byte	0x02, 0x4a
	.zero		1
	.zero		1


	//----- nvinfo : EIATTR_SYSCALL_OFFSETS
	.align		4
        /*007c*/ 	.byte	0x04, 0x46
        /*007e*/ 	.short	(.L_90 - .L_89)


	//   ....[0]....
.L_89:
        /*0080*/ 	.word	0x00000170


	//   ....[1]....
        /*0084*/ 	.word	0x000002e0


	//   ....[2]....
        /*0088*/ 	.word	0x00000940


	//   ....[3]....
        /*008c*/ 	.word	0x00000a80


	//----- nvinfo : EIATTR_EXIT_INSTR_OFFSETS
	.align		4
.L_90:
        /*0090*/ 	.byte	0x04, 0x1c
        /*0092*/ 	.short	(.L_92 - .L_91)


	//   ....[0]....
.L_91:
        /*0094*/ 	.word	0x000009a0


	//   ....[1]....
        /*0098*/ 	.word	0x000009d0


	//   ....[2]....
        /*009c*/ 	.word	0x00000a90


	//----- nvinfo : EIATTR_CRS_STACK_SIZE
	.align		4
.L_92:
        /*00a0*/ 	.byte	0x04, 0x1e
        /*00a2*/ 	.short	(.L_94 - .L_93)
.L_93:
        /*00a4*/ 	.word	0x00000000


	//----- nvinfo : EIATTR_SW_WAR
	.align		4
.L_94:
        /*00a8*/ 	.byte	0x04, 0x36
        /*00aa*/ 	.short	(.L_96 - .L_95)
.L_95:
        /*00ac*/ 	.word	0x00000008
.L_96:


//--------------------- .nv.info._Z20tiled_partition_demov --------------------------
	.section	.nv.info._Z20tiled_partition_demov,"",@"SHT_CUDA_INFO"
	.sectionflags	@""
	.align	4


	//----- nvinfo : EIATTR_CUDA_API_VERSION
	.align		4
        /*0000*/ 	.byte	0x04, 0x37
        /*0002*/ 	.short	(.L_98 - .L_97)
.L_97:
        /*0004*/ 	.word	0x00000082


	//----- nvinfo : EIATTR_SPARSE_MMA_MASK
	.align		4
.L_98:
        /*0008*/ 	.byte	0x03, 0x50
        /*000a*/ 	.short	0x0000


	//----- nvinfo : EIATTR_MAXREG_COUNT
	.align		4
        /*000c*/ 	.byte	0x03, 0x1b
        /*000e*/ 	.short	0x00ff


	//----- nvinfo : EIATTR_NUM_BARRIERS
	.align		4
        /*0010*/ 	.byte	0x02, 0x4c
        /*0012*/ 	.byte	0x01
	.zero		1


	//----- nvinfo : EIATTR_EXTERNS
	.align		4
        /*0014*/ 	.byte	0x04, 0x0f
        /*0016*/ 	.short	(.L_100 - .L_99)


	//   ....[0]....
	.align		4
.L_99:
        /*0018*/ 	.word	index@(vprintf)


	//----- nvinfo : EIATTR_MERCURY_ISA_VERSION
	.align		4
.L_100:
        /*001c*/ 	.byte	0x03, 0x5f
        /*001e*/ 	.short	0x0101


	//----- nvinfo : EIATTR_COOP_GROUP_MASK_REGIDS
	.align		4
        /*0020*/ 	.byte	0x04, 0x29
        /*0022*/ 	.short	(.L_102 - .L_101)


	//   ....[0]....
.L_101:
        /*0024*/ 	.word	0xffffffff


	//   ....[1]....
        /*0028*/ 	.word	0xffffffff


	//   ....[2]....
        /*002c*/ 	.word	0xffffffff


	//   ....[3]....
        /*0030*/ 	.word	0xffffffff


	//   ....[4]....
        /*0034*/ 	.word	0xffffffff


	//   ....[5]....
        /*0038*/ 	.word	0xffffffff


	//   ....[6]....
        /*003c*/ 	.word	0xffffffff


	//   ....[7]....
        /*0040*/ 	.word	0x0500000f


	//   ....[8]....
        /*0044*/ 	.word	0x0500000f


	//   ....[9]....
        /*0048*/ 	.word	0x0500000f


	//   ....[10]....
        /*004c*/ 	.word	0x0500000f


	//   ....[11]....
        /*0050*/ 	.word	0x0500000f


	//   ....[12]....
        /*0054*/ 	.word	0x0500000f


	//   ....[13]....
        /*0058*/ 	.word	0x0500000f


	//----- nvinfo : EIATTR_COOP_GROUP_INSTR_OFFSETS
	.align		4
.L_102:
        /*005c*/ 	.byte	0x04, 0x28
        /*005e*/ 	.short	(.L_104 - .L_103)


	//   ....[0]....
.L_103:
        /*0060*/ 	.word	0x000003c0


	//   ....[1]....
        /*0064*/ 	.word	0x000003d0


	//   ....[2]....
        /*0068*/ 	.word	0x000004f0


	//   ....[3]....
        /*006c*/ 	.word	0x00000510


	//   ....[4]....
        /*0070*/ 	.word	0x00000530


	//   ....[5]....
        /*0074*/ 	.word	0x00000550


	//   ....[6]....
        /*0078*/ 	.word	0x00000570


	//   ....[7]....
        /*007c*/ 	.word	0x00000700


	//   ....[8]....
        /*0080*/ 	.word	0x00000750


	//   ....[9]....
        /*0084*/ 	.word	0x000007f0


	//   ....[10]....
        /*0088*/ 	.word	0x00000870


	//   ....[11]....
        /*008c*/ 	.word	0x000008d0


	//   ....[12]....
        /*0090*/ 	.word	0x00000930


	//   ....[13]....
        /*0094*/ 	.word	0x00000990


	//----- nvinfo : EIATTR_VRC_CTA_INIT_COUNT
	.align		4
.L_104:
        /*0098*/ 	.byte	0x02, 0x4a
	.zero		1
	.zero		1


	//----- nvinfo : EIATTR_SYSCALL_OFFSETS
	.align		4
        /*009c*/ 	.byte	0x04, 0x46
        /*009e*/ 	.short	(.L_106 - .L_105)


	//   ....[0]....
.L_105:
        /*00a0*/ 	.word	0x00000190


	//   ....[1]....
        /*00a4*/ 	.word	0x00000230


	//   ....[2]....
        /*00a8*/ 	.word	0x000002c0


	//   ....[3]....
        /*00ac*/ 	.word	0x00000360


	//   ....[4]....
        /*00b0*/ 	.word	0x000004b0


	//   ....[5]....
        /*00b4*/ 	.word	0x00000660


	//----- nvinfo : EIATTR_EXIT_INSTR_OFFSETS
	.align		4
.L_106:
        /*00b8*/ 	.byte	0x04, 0x1c
        /*00ba*/ 	.short	(.L_108 - .L_107)


	//   ....[0]....
.L_107:
        /*00bc*/ 	.word	0x000005a0


	//   ....[1]....
        /*00c0*/ 	.word	0x00000670


	//----- nvinfo : EIATTR_CRS_STACK_SIZE
	.align		4
.L_108:
        /*00c4*/ 	.byte	0x04, 0x1e
        /*00c6*/ 	.short	(.L_110 - .L_109)
.L_109:
        /*00c8*/ 	.word	0x00000000


	//----- nvinfo : EIATTR_SW_WAR
	.align		4
.L_110:
        /*00cc*/ 	.byte	0x04, 0x36
        /*00ce*/ 	.short	(.L_112 - .L_111)
.L_111:
        /*00d0*/ 	.word	0x00000008
.L_112:


//--------------------- .nv.info._Z17thread_block_demov --------------------------
	.section	.nv.info._Z17thread_block_demov,"",@"SHT_CUDA_INFO"
	.sectionflags	@""
	.align	4


	//----- nvinfo : EIATTR_CUDA_API_VERSION
	.align		4
        /*0000*/ 	.byte	0x04, 0x37
        /*0002*/ 	.short	(.L_114 - .L_113)
.L_113:
        /*0004*/ 	.word	0x00000082


	//----- nvinfo : EIATTR_SPARSE_MMA_MASK
	.align		4
.L_114:
        /*0008*/ 	.byte	0x03, 0x50
        /*000a*/ 	.short	0x0000


	//----- nvinfo : EIATTR_MAXREG_COUNT
	.align		4
        /*000c*/ 	.byte	0x03, 0x1b
        /*000e*/ 	.short	0x00ff


	//----- nvinfo : EIATTR_NUM_BARRIERS
	.align		4
        /*0010*/ 	.byte	0x02, 0x4c
        /*0012*/ 	.byte	0x01
	.zero		1


	//----- nvinfo : EIATTR_EXTERNS
	.align		4
        /*0014*/ 	.byte	0x04, 0x0f
        /*0016*/ 	.short	(.L_116 - .L_115)


	//   ....[0]....
	.align		4
.L_115:
        /*0018*/ 	.word	index@(vprintf)


	//----- nvinfo : EIATTR_MERCURY_ISA_VERSION
	.align		4
.L_116:
        /*001c*/ 	.byte	0x03, 0x5f
        /*001e*/ 	.short	0x0101


	//----- nvinfo : EIATTR_COOP_GROUP_MASK_REGIDS
	.align		4
        /*0020*/ 	.byte	0x04, 0x29
        /*0022*/ 	.short	(.L_118 - .L_117)


	//   ....[0]....
.L_117:
        /*0024*/ 	.word	0xffffffff


	//   ....[1]....
        /*0028*/ 	.word	0x0500000f


	//----- nvinfo : EIATTR_COOP_GROUP_INSTR_OFFSETS
	.align		4
.L_118:
        /*002c*/ 	.byte	0x04, 0x28
        /*002e*/ 	.short	(.L_120 - .L_119)


	//   ....[0]....
.L_119:
        /*0030*/ 	.word	0x00000320


	//   ....[1]....
        /*0034*/ 	.word	0x00000430


	//----- nvinfo : EIATTR_VRC_CTA_INIT_COUNT
	.align		4
.L_120:
        /*0038*/ 	.byte	0x02, 0x4a
	.zero		1
	.zero		1


	//----- nvinfo : EIATTR_SYSCALL_OFFSETS
	.align		4
        /*003c*/ 	.byte	0x04, 0x46
        /*003e*/ 	.short	(.L_122 - .L_121)


	//   ....[0]....
.L_121:
        /*0040*/ 	.word	0x000001a0


	//   ....[1]....
        /*0044*/ 	.word	0x00000230


	//   ....[2]....
        /*0048*/ 	.word	0x000002d0


	//   ....[3]....
        /*004c*/ 	.word	0x000003b0


	//----- nvinfo : EIATTR_EXIT_INSTR_OFFSETS
	.align		4
.L_122:
        /*0050*/ 	.byte	0x04, 0x1c
        /*0052*/ 	.short	(.L_124 - .L_123)


	//   ....[0]....
.L_123:
        /*0054*/ 	.word	0x00000330


	//   ....[1]....
        /*0058*/ 	.word	0x000003c0


	//----- nvinfo : EIATTR_CRS_STACK_SIZE
	.align		4
.L_124:
        /*005c*/ 	.byte	0x04, 0x1e
        /*005e*/ 	.short	(.L_126 - .L_125)
.L_125:
        /*0060*/ 	.word	0x00000000


	//----- nvinfo : EIATTR_SW_WAR
	.align		4
.L_126:
        /*0064*/ 	.byte	0x04, 0x36
        /*0066*/ 	.short	(.L_128 - .L_127)
.L_127:
        /*0068*/ 	.word	0x00000008
.L_128:


//--------------------- .nv.callgraph             --------------------------
	.section	.nv.callgraph,"",@"SHT_CUDA_CALLGRAPH"
	.align	4
	.sectionentsize	8
	.align		4
        /*0000*/ 	.word	0x00000000
	.align		4
        /*0004*/ 	.word	0xffffffff
	.align		4
        /*0008*/ 	.word	index@(_Z16tile_voting_demov)
	.align		4
        /*000c*/ 	.word	index@(vprintf)
	.align		4
        /*0010*/ 	.word	index@(_Z15meta_group_demov)
	.align		4
        /*0014*/ 	.word	index@(vprintf)
	.align		4
        /*0018*/ 	.word	index@(_Z20coalesced_group_demov)
	.align		4
        /*001c*/ 	.word	index@(vprintf)
	.align		4
        /*0020*/ 	.word	index@(_Z20tiled_partition_demov)
	.align		4
        /*0024*/ 	.word	index@(vprintf)
	.align		4
        /*0028*/ 	.word	index@(_Z17thread_block_demov)
	.align		4
        /*002c*/ 	.word	index@(vprintf)
	.align		4
        /*0030*/ 	.word	0x00000000
	.align		4
        /*0034*/ 	.word	0xfffffffe
	.align		4
        /*0038*/ 	.word	0x00000000
	.align		4
        /*003c*/ 	.word	0xfffffffd
	.align		4
        /*0040*/ 	.word	0x00000000
	.align		4
        /*0044*/ 	.word	0xfffffffc


//--------------------- .nv.constant4             --------------------------
	.section	.nv.constant4,"a",@progbits
	.align	8
	.align		8
.nv.constant4:
        /*0000*/ 	.dword	vprintf
	.align		8
        /*0008*/ 	.dword	$str
	.align		8
        /*0010*/ 	.dword	$str$1
	.align		8
        /*0018*/ 	.dword	$str$2
	.align		8
        /*0020*/ 	.dword	$str$3
	.align		8
        /*0028*/ 	.dword	$str$4
	.align		8
        /*0030*/ 	.dword	$str$5
	.align		8
        /*0038*/ 	.dword	$str$6
	.align		8
        /*0040*/ 	.dword	$str$7
	.align		8
        /*0048*/ 	.dword	$str$8
	.align		8
        /*0050*/ 	.dword	$str$9
	.align		8
        /*0058*/ 	.dword	$str$10
	.align		8
        /*0060*/ 	.dword	$str$11
	.align		8
        /*0068*/ 	.dword	$str$12
	.align		8
        /*0070*/ 	.dword	$str$13
	.align		8
        /*0078*/ 	.dword	$str$14
	.align		8
        /*0080*/ 	.dword	$str$15
	.align		8
        /*0088*/ 	.dword	$str$16
	.align		8
        /*0090*/ 	.dword	$str$17
	.align		8
        /*0098*/ 	.dword	$str$18
	.align		8
        /*00a0*/ 	.dword	$str$19
	.align		8
        /*00a8*/ 	.dword	$str$20


//--------------------- .text._Z16tile_voting_demov --------------------------
	.section	.text._Z16tile_voting_demov,"ax",@progbits
	.align	128
        .global         _Z16tile_voting_demov
        .type           _Z16tile_voting_demov,@function
        .size           _Z16tile_voting_demov,(.L_x_70 - _Z16tile_voting_demov)
        .other          _Z16tile_voting_demov,@"STO_CUDA_ENTRY STV_DEFAULT"
_Z16tile_voting_demov:
.text._Z16tile_voting_demov:
[----:B------:R-:W0:Y:S01]  /*0000*/  LDC R1, c[0x0][0x37c] ;  /* 0x0000df00ff017b82 */ /* 0x000e220000000800 */
[----:B------:R-:W1:Y:S01]  /*0010*/  S2R R0, SR_TID.Y ;  /* 0x0000000000007919 */ /* 0x000e620000002200 */
[----:B------:R-:W2:Y:S01]  /*0020*/  LDCU UR5, c[0x0][0x2fc] ;  /* 0x00005f80ff0577ac */ /* 0x000ea20008000800 */
[----:B0-----:R-:W-:Y:S01]  /*0030*/  VIADD R1, R1, 0xfffffff8 ;  /* 0xfffffff801017836 */ /* 0x001fe20000000000 */
[----:B------:R-:W1:Y:S01]  /*0040*/  S2R R5, SR_TID.Z ;  /* 0x0000000000057919 */ /* 0x000e620000002300 */
[----:B------:R-:W0:Y:S01]  /*0050*/  LDCU UR6, c[0x0][0x360] ;  /* 0x00006c00ff0677ac */ /* 0x000e220008000800 */
[----:B------:R-:W3:Y:S01]  /*0060*/  S2R R3, SR_TID.X ;  /* 0x0000000000037919 */ /* 0x000ee20000002100 */
[----:B------:R-:W1:Y:S02]  /*0070*/  LDCU UR4, c[0x0][0x364] ;  /* 0x00006c80ff0477ac */ /* 0x000e640008000800 */
[----:B-1----:R-:W-:Y:S01]  /*0080*/  IMAD R0, R5, UR4, R0 ;  /* 0x0000000405007c24 */ /* 0x002fe2000f8e0200 */
[----:B------:R-:W1:Y:S03]  /*0090*/  LDCU UR4, c[0x0][0x2f8] ;  /* 0x00005f00ff0477ac */ /* 0x000e660008000800 */
[----:B0-----:R-:W-:-:S04]  /*00a0*/  IMAD R0, R0, UR6, RZ ;  /* 0x0000000600007c24 */ /* 0x001fc8000f8e02ff */
[C---:B---3--:R-:W-:Y:S01]  /*00b0*/  IMAD.IADD R2, R0.reuse, 0x1, R3 ;  /* 0x0000000100027824 */ /* 0x048fe200078e0203 */
[----:B------:R-:W-:-:S04]  /*00c0*/  LOP3.LUT P0, RZ, R0, R3, RZ, 0xfc, !PT ;  /* 0x0000000300ff7212 */ /* 0x000fc8000780fcff */
[----:B------:R-:W-:Y:S02]  /*00d0*/  LOP3.LUT P1, RZ, R2, 0x10, RZ, 0xc0, !PT ;  /* 0x0000001002ff7812 */ /* 0x000fe4000782c0ff */
[----:B-1----:R-:W-:-:S05]  /*00e0*/  IADD3 R17, P2, PT, R1, UR4, RZ ;  /* 0x0000000401117c10 */ /* 0x002fca000ff5e0ff */
[----:B--2---:R-:W-:-:S06]  /*00f0*/  IMAD.X R16, RZ, RZ, UR5, P2 ;  /* 0x00000005ff107e24 */ /* 0x004fcc00090e06ff */
[----:B------:R-:W-:Y:S02]  /*0100*/  VOTE.ANY R18, PT, !P1 ;  /* 0x0000000000127806 */ /* 0x000fe400048e0100 */
[----:B------:R-:W-:Y:S02]  /*0110*/  VOTE.ANY R0, PT, !P1 ;  /* 0x0000000000007806 */ /* 0x000fe400048e0100 */
[----:B------:R-:W-:Y:S01]  /*0120*/  VOTE.ANY R3, PT, !P1 ;  /* 0x0000000000037806 */ /* 0x000fe200048e0100 */
[----:B------:R-:W-:Y:S06]  /*0130*/  @P0 EXIT ;  /* 0x000000000000094d */ /* 0x000fec0003800000 */
[----:B------:R-:W-:Y:S01]  /*0140*/  MOV R2, 0x0 ;  /* 0x0000000000027802 */ /* 0x000fe20000000f00 */
[----:B------:R-:W0:Y:S01]  /*0150*/  LDCU.64 UR4, c[0x4][0x90] ;  /* 0x01001200ff0477ac */ /* 0x000e220008000a00 */
[----:B------:R-:W-:Y:S02]  /*0160*/  ISETP.NE.AND P1, PT, R3, -0x1, PT ;  /* 0xffffffff0300780c */ /* 0x000fe40003f25270 */
[----:B------:R-:W-:Y:S01]  /*0170*/  CS2R R6, SRZ ;  /* 0x0000000000067805 */ /* 0x000fe2000001ff00 */
[----:B------:R1:W2:Y:S01]  /*0180*/  LDC.64 R8, c[0x4][R2] ;  /* 0x0100000002087b82 */ /* 0x0002a20000000a00 */
[----:B------:R-:W-:Y:S02]  /*0190*/  ISETP.NE.AND P0, PT, R0, RZ, PT ;  /* 0x000000ff0000720c */ /* 0x000fe40003f05270 */
[----:B------:R-:W-:Y:S02]  /*01a0*/  P2R R22, PR, RZ, 0x2 ;  /* 0x00000002ff167803 */ /* 0x000fe40000000000 */
[----:B------:R-:W-:Y:S01]  /*01b0*/  P2R R19, PR, RZ, 0x1 ;  /* 0x00000001ff137803 */ /* 0x000fe20000000000 */
[----:B0-----:R-:W-:-:S02]  /*01c0*/  IMAD.U32 R4, RZ, RZ, UR4 ;  /* 0x00000004ff047e24 */ /* 0x001fc4000f8e00ff */
[----:B-1----:R-:W-:-:S07]  /*01d0*/  IMAD.U32 R5, RZ, RZ, UR5 ;  /* 0x00000005ff057e24 */ /* 0x002fce000f8e00ff */
[----:B------:R-:W-:-:S07]  /*01e0*/  LEPC R20, `(.L_x_0) ;  /* 0x000000001014794e */ /* 0x000fce0000000000 */
[----:B--2---:R-:W-:Y:S05]  /*01f0*/  CALL.ABS.NOINC R8 ;  /* 0x0000000008007343 */ /* 0x004fea0003c00000 */
.L_x_0:
[----:B------:R0:W1:Y:S01]  /*0200*/  LDC.64 R8, c[0x4][R2] ;  /* 0x0100000002087b82 */ /* 0x0000620000000a00 */
[----:B------:R-:W2:Y:S01]  /*0210*/  LDCU.64 UR4, c[0x4][0x98] ;  /* 0x01001300ff0477ac */ /* 0x000ea20008000a00 */
[----:B------:R-:W-:Y:S01]  /*0220*/  CS2R R6, SRZ ;  /* 0x0000000000067805 */ /* 0x000fe2000001ff00 */
[----:B--2---:R-:W-:Y:S02]  /*0230*/  IMAD.U32 R4, RZ, RZ, UR4 ;  /* 0x00000004ff047e24 */ /* 0x004fe4000f8e00ff */
[----:B0-----:R-:W-:-:S07]  /*0240*/  IMAD.U32 R5, RZ, RZ, UR5 ;  /* 0x00000005ff057e24 */ /* 0x001fce000f8e00ff */
[----:B------:R-:W-:-:S07]  /*0250*/  LEPC R20, `(.L_x_1) ;  /* 0x000000001014794e */ /* 0x000fce0000000000 */
[----:B-1----:R-:W-:Y:S05]  /*0260*/  CALL.ABS.NOINC R8 ;  /* 0x0000000008007343 */ /* 0x002fea0003c00000 */
.L_x_1:
[----:B------:R0:W-:Y:S01]  /*0270*/  STL [R1], R18 ;  /* 0x0000001201007387 */ /* 0x0001e20000100800 */
[----:B------:R0:W1:Y:S01]  /*0280*/  LDC.64 R8, c[0x4][R2] ;  /* 0x0100000002087b82 */ /* 0x0000620000000a00 */
[----:B------:R-:W2:Y:S01]  /*0290*/  LDCU.64 UR4, c[0x4][0xa0] ;  /* 0x01001400ff0477ac */ /* 0x000ea20008000a00 */
[----:B------:R-:W-:Y:S02]  /*02a0*/  IMAD.MOV.U32 R6, RZ, RZ, R17 ;  /* 0x000000ffff067224 */ /* 0x000fe400078e0011 */
[----:B------:R-:W-:Y:S02]  /*02b0*/  IMAD.MOV.U32 R7, RZ, RZ, R16 ;  /* 0x000000ffff077224 */ /* 0x000fe400078e0010 */
[----:B--2---:R-:W-:Y:S02]  /*02c0*/  IMAD.U32 R4, RZ, RZ, UR4 ;  /* 0x00000004ff047e24 */ /* 0x004fe4000f8e00ff */
[----:B0-----:R-:W-:-:S07]  /*02d0*/  IMAD.U32 R5, RZ, RZ, UR5 ;  /* 0x00000005ff057e24 */ /* 0x001fce000f8e00ff */
[----:B------:R-:W-:-:S07]  /*02e0*/  LEPC R20, `(.L_x_2) ;  /* 0x000000001014794e */ /* 0x000fce0000000000 */
[----:B-1----:R-:W-:Y:S05]  /*02f0*/  CALL.ABS.NOINC R8 ;  /* 0x0000000008007343 */ /* 0x002fea0003c00000 */
.L_x_2:
[----:B------:R-:W-:Y:S01]  /*0300*/  ISETP.NE.AND P5, PT, R19, RZ, PT ;  /* 0x000000ff1300720c */ /* 0x000fe20003fa5270 */
[----:B------:R-:W0:Y:S01]  /*0310*/  LDC.64 R2, c[0x4][R2] ;  /* 0x0100000002027b82 */ /* 0x000e220000000a00 */
[----:B------:R-:W-:Y:S01]  /*0320*/  ISETP.NE.AND P6, PT, R22, RZ, PT ;  /* 0x000000ff1600720c */ /* 0x000fe20003fc5270 */
[----:B------:R-:W1:Y:S01]  /*0330*/  LDCU.64 UR4, c[0x4][0xa8] ;  /* 0x01001500ff0477ac */ /* 0x000e620008000a00 */
[----:B------:R-:W-:Y:S01]  /*0340*/  SEL R8, RZ, 0x1, !P5 ;  /* 0x00000001ff087807 */ /* 0x000fe20006800000 */
[----:B------:R-:W-:Y:S01]  /*0350*/  IMAD.MOV.U32 R6, RZ, RZ, R17 ;  /* 0x000000ffff067224 */ /* 0x000fe200078e0011 */
[----:B------:R-:W-:Y:S01]  /*0360*/  SEL R9, RZ, 0x1, P6 ;  /* 0x00000001ff097807 */ /* 0x000fe20003000000 */
[----:B------:R-:W-:-:S04]  /*0370*/  IMAD.MOV.U32 R7, RZ, RZ, R16 ;  /* 0x000000ffff077224 */ /* 0x000fc800078e0010 */
[----:B------:R2:W-:Y:S01]  /*0380*/  STL.64 [R1], R8 ;  /* 0x0000000801007387 */ /* 0x0005e20000100a00 */
[----:B-1----:R-:W-:Y:S02]  /*0390*/  IMAD.U32 R4, RZ, RZ, UR4 ;  /* 0x00000004ff047e24 */ /* 0x002fe4000f8e00ff */
[----:B--2---:R-:W-:-:S07]  /*03a0*/  IMAD.U32 R5, RZ, RZ, UR5 ;  /* 0x00000005ff057e24 */ /* 0x004fce000f8e00ff */
[----:B------:R-:W-:-:S07]  /*03b0*/  LEPC R20, `(.L_x_3) ;  /* 0x000000001014794e */ /* 0x000fce0000000000 */
[----:B0-----:R-:W-:Y:S05]  /*03c0*/  CALL.ABS.NOINC R2 ;  /* 0x0000000002007343 */ /* 0x001fea0003c00000 */
.L_x_3:
[----:B------:R-:W-:Y:S05]  /*03d0*/  EXIT ;  /* 0x000000000000794d */ /* 0x000fea0003800000 */
.L_x_4:
[----:B------:R-:W-:-:S00]  /*03e0*/  BRA `(.L_x_4) ;  /* 0xfffffffc00fc7947 */ /* 0x000fc0000383ffff */
[----:B------:R-:W-:-:S00]  /*03f0*/  NOP ;  /* 0x0000000000007918 */ /* 0x000fc00000000000 */
        /* <DEDUP_REMOVED lines=8> */
.L_x_70:


//--------------------- .text._Z15meta_group_demov --------------------------
	.section	.text._Z15meta_group_demov,"ax",@progbits
	.align	128
        .global         _Z15meta_group_demov
        .type           _Z15meta_group_demov,@function
        .size           _Z15meta_group_demov,(.L_x_71 - _Z15meta_group_demov)
        .other          _Z15meta_group_demov,@"STO_CUDA_ENTRY STV_DEFAULT"
_Z15meta_group_demov:
.text._Z15meta_group_demov:
[----:B------:R-:W0:Y:S01]  /*0000*/  LDC R1, c[0x0][0x37c] ;  /* 0x0000df00ff017b82 */ /* 0x000e220000000800 */
[----:B------:R-:W1:Y:S01]  /*0010*/  S2R R0, SR_TID.Y ;  /* 0x0000000000007919 */ /* 0x000e620000002200 */
[----:B------:R-:W2:Y:S01]  /*0020*/  LDCU UR5, c[0x0][0x2fc] ;  /* 0x00005f80ff0577ac */ /* 0x000ea20008000800 */
[----:B0-----:R-:W-:Y:S01]  /*0030*/  VIADD R1, R1, 0xfffffff8 ;  /* 0xfffffff801017836 */ /* 0x001fe20000000000 */
[----:B------:R-:W1:Y:S01]  /*0040*/  S2R R5, SR_TID.Z ;  /* 0x0000000000057919 */ /* 0x000e620000002300 */
[----:B------:R-:W0:Y:S01]  /*0050*/  LDCU UR6, c[0x0][0x360] ;  /* 0x00006c00ff0677ac */ /* 0x000e220008000800 */
[----:B------:R-:W0:Y:S01]  /*0060*/  S2R R3, SR_TID.X ;  /* 0x0000000000037919 */ /* 0x000e220000002100 */
[----:B------:R-:W1:Y:S01]  /*0070*/  LDCU UR7, c[0x0][0x364] ;  /* 0x00006c80ff0777ac */ /* 0x000e620008000800 */
[----:B------:R-:W3:Y:S02]  /*0080*/  LDCU UR4, c[0x0][0x2f8] ;  /* 0x00005f00ff0477ac */ /* 0x000ee40008000800 */
[----:B---3--:R-:W-:Y:S01]  /*0090*/  IADD3 R17, P1, PT, R1, UR4, RZ ;  /* 0x0000000401117c10 */ /* 0x008fe2000ff3e0ff */
[----:B-1----:R-:W-:-:S04]  /*00a0*/  IMAD R0, R5, UR7, R0 ;  /* 0x0000000705007c24 */ /* 0x002fc8000f8e0200 */
[----:B--2---:R-:W-:Y:S02]  /*00b0*/  IMAD.X R16, RZ, RZ, UR5, P1 ;  /* 0x00000005ff107e24 */ /* 0x004fe400088e06ff */
[----:B0-----:R-:W-:-:S05]  /*00c0*/  IMAD R0, R0, UR6, R3 ;  /* 0x0000000600007c24 */ /* 0x001fca000f8e0203 */
[----:B------:R-:W-:-:S13]  /*00d0*/  ISETP.NE.AND P0, PT, R0, 0x2a, PT ;  /* 0x0000002a0000780c */ /* 0x000fda0003f05270 */
[----:B------:R-:W-:Y:S05]  /*00e0*/  @P0 EXIT ;  /* 0x000000000000094d */ /* 0x000fea0003800000 */
[----:B------:R-:W-:Y:S01]  /*00f0*/  MOV R2, 0x0 ;  /* 0x0000000000027802 */ /* 0x000fe20000000f00 */
[----:B------:R-:W0:Y:S01]  /*0100*/  LDCU.64 UR4, c[0x4][0x78] ;  /* 0x01000f00ff0477ac */ /* 0x000e220008000a00 */
[----:B------:R-:W-:Y:S02]  /*0110*/  CS2R R6, SRZ ;  /* 0x0000000000067805 */ /* 0x000fe4000001ff00 */
[----:B------:R1:W2:Y:S01]  /*0120*/  LDC.64 R8, c[0x4][R2] ;  /* 0x0100000002087b82 */ /* 0x0002a20000000a00 */
[----:B0-----:R-:W-:Y:S01]  /*0130*/  MOV R4, UR4 ;  /* 0x0000000400047c02 */ /* 0x001fe20008000f00 */
[----:B-1----:R-:W-:-:S07]  /*0140*/  IMAD.U32 R5, RZ, RZ, UR5 ;  /* 0x00000005ff057e24 */ /* 0x002fce000f8e00ff */
[----:B------:R-:W-:-:S07]  /*0150*/  LEPC R20, `(.L_x_5) ;  /* 0x000000001014794e */ /* 0x000fce0000000000 */
[----:B--2---:R-:W-:Y:S05]  /*0160*/  CALL.ABS.NOINC R8 ;  /* 0x0000000008007343 */ /* 0x004fea0003c00000 */
.L_x_5:
[----:B------:R-:W-:Y:S01]  /*0170*/  IMAD.MOV.U32 R0, RZ, RZ, 0x2a ;  /* 0x0000002aff007424 */ /* 0x000fe200078e00ff */
[----:B------:R0:W1:Y:S01]  /*0180*/  LDC.64 R8, c[0x4][R2] ;  /* 0x0100000002087b82 */ /* 0x0000620000000a00 */
[----:B------:R-:W2:Y:S01]  /*0190*/  LDCU.64 UR4, c[0x4][0x30] ;  /* 0x01000600ff0477ac */ /* 0x000ea20008000a00 */
[----:B------:R-:W-:Y:S01]  /*01a0*/  IMAD.MOV.U32 R6, RZ, RZ, R17 ;  /* 0x000000ffff067224 */ /* 0x000fe200078e0011 */
[----:B------:R-:W-:Y:S01]  /*01b0*/  MOV R7, R16 ;  /* 0x0000001000077202 */ /* 0x000fe20000000f00 */
[----:B------:R0:W-:Y:S01]  /*01c0*/  STL [R1], R0 ;  /* 0x0000000001007387 */ /* 0x0001e20000100800 */
[----:B--2---:R-:W-:Y:S01]  /*01d0*/  MOV R4, UR4 ;  /* 0x0000000400047c02 */ /* 0x004fe20008000f00 */
[----:B0-----:R-:W-:-:S07]  /*01e0*/  IMAD.U32 R5, RZ, RZ, UR5 ;  /* 0x00000005ff057e24 */ /* 0x001fce000f8e00ff */
[----:B------:R-:W-:-:S07]  /*01f0*/  LEPC R20, `(.L_x_6) ;  /* 0x000000001014794e */ /* 0x000fce0000000000 */
[----:B-1----:R-:W-:Y:S05]  /*0200*/  CALL.ABS.NOINC R8 ;  /* 0x0000000008007343 */ /* 0x002fea0003c00000 */
.L_x_6:
[----:B------:R-:W-:Y:S02]  /*0210*/  HFMA2 R9, -RZ, RZ, 0, 5.9604644775390625e-07 ;  /* 0x0000000aff097431 */ /* 0x000fe400000001ff */
[----:B------:R-:W-:Y:S01]  /*0220*/  IMAD.MOV.U32 R8, RZ, RZ, 0x1 ;  /* 0x00000001ff087424 */ /* 0x000fe200078e00ff */
[----:B------:R0:W1:Y:S01]  /*0230*/  LDC.64 R10, c[0x4][R2] ;  /* 0x01000000020a7b82 */ /* 0x0000620000000a00 */
[----:B------:R-:W2:Y:S01]  /*0240*/  LDCU.64 UR4, c[0x4][0x80] ;  /* 0x01001000ff0477ac */ /* 0x000ea20008000a00 */
[----:B------:R-:W-:Y:S01]  /*0250*/  IMAD.MOV.U32 R6, RZ, RZ, R17 ;  /* 0x000000ffff067224 */ /* 0x000fe200078e0011 */
[----:B------:R-:W-:Y:S01]  /*0260*/  MOV R7, R16 ;  /* 0x0000001000077202 */ /* 0x000fe20000000f00 */
[----:B------:R0:W-:Y:S01]  /*0270*/  STL.64 [R1], R8 ;  /* 0x0000000801007387 */ /* 0x0001e20000100a00 */
[----:B--2---:R-:W-:Y:S01]  /*0280*/  IMAD.U32 R4, RZ, RZ, UR4 ;  /* 0x00000004ff047e24 */ /* 0x004fe2000f8e00ff */
[----:B0-----:R-:W-:-:S07]  /*0290*/  MOV R5, UR5 ;  /* 0x0000000500057c02 */ /* 0x001fce0008000f00 */
[----:B------:R-:W-:-:S07]  /*02a0*/  LEPC R20, `(.L_x_7) ;  /* 0x000000001014794e */ /* 0x000fce0000000000 */
[----:B-1----:R-:W-:Y:S05]  /*02b0*/  CALL.ABS.NOINC R10 ;  /* 0x000000000a007343 */ /* 0x002fea0003c00000 */
.L_x_7:
[----:B------:R-:W-:Y:S02]  /*02c0*/  HFMA2 R9, -RZ, RZ, 0, 1.1920928955078125e-07 ;  /* 0x00000002ff097431 */ /* 0x000fe400000001ff */
[----:B------:R-:W-:Y:S01]  /*02d0*/  IMAD.MOV.U32 R8, RZ, RZ, 0x5 ;  /* 0x00000005ff087424 */ /* 0x000fe200078e00ff */
[----:B------:R-:W0:Y:S01]  /*02e0*/  LDC.64 R2, c[0x4][R2] ;  /* 0x0100000002027b82 */ /* 0x000e220000000a00 */
[----:B------:R-:W1:Y:S01]  /*02f0*/  LDCU.64 UR4, c[0x4][0x88] ;  /* 0x01001100ff0477ac */ /* 0x000e620008000a00 */
[----:B------:R-:W-:Y:S01]  /*0300*/  IMAD.MOV.U32 R6, RZ, RZ, R17 ;  /* 0x000000ffff067224 */ /* 0x000fe200078e0011 */
[----:B------:R-:W-:Y:S01]  /*0310*/  MOV R7, R16 ;  /* 0x0000001000077202 */ /* 0x000fe20000000f00 */
[----:B------:R2:W-:Y:S01]  /*0320*/  STL.64 [R1], R8 ;  /* 0x0000000801007387 */ /* 0x0005e20000100a00 */
[----:B-1----:R-:W-:Y:S01]  /*0330*/  IMAD.U32 R4, RZ, RZ, UR4 ;  /* 0x00000004ff047e24 */ /* 0x002fe2000f8e00ff */
[----:B--2---:R-:W-:-:S07]  /*0340*/  MOV R5, UR5 ;  /* 0x0000000500057c02 */ /* 0x004fce0008000f00 */
[----:B------:R-:W-:-:S07]  /*0350*/  LEPC R20, `(.L_x_8) ;  /* 0x000000001014794e */ /* 0x000fce0000000000 */
[----:B0-----:R-:W-:Y:S05]  /*0360*/  CALL.ABS.NOINC R2 ;  /* 0x0000000002007343 */ /* 0x001fea0003c00000 */
.L_x_8:
[----:B------:R-:W-:Y:S05]  /*0370*/  EXIT ;  /* 0x000000000000794d */ /* 0x000fea0003800000 */
.L_x_9:
        /* <DEDUP_REMOVED lines=16> */
.L_x_71:


//--------------------- .text._Z20coalesced_group_demov --------------------------
	.section	.text._Z20coalesced_group_demov,"ax",@progbits
	.align	128
        .global         _Z20coalesced_group_demov
        .type           _Z20coalesced_group_demov,@function
        .size           _Z20coalesced_group_demov,(.L_x_72 - _Z20coalesced_group_demov)
        .other          _Z20coalesced_group_demov,@"STO_CUDA_ENTRY STV_DEFAULT"
_Z20coalesced_group_demov:
.text._Z20coalesced_group_demov:
[----:B------:R-:W0:Y:S01]  /*0000*/  LDC R1, c[0x0][0x37c] ;  /* 0x0000df00ff017b82 */ /* 0x000e220000000800 */
[----:B------:R-:W1:Y:S01]  /*0010*/  S2R R19, SR_TID.Y ;  /* 0x0000000000137919 */ /* 0x000e620000002200 */
[----:B------:R-:W2:Y:S01]  /*0020*/  LDCU UR5, c[0x0][0x2fc] ;  /* 0x00005f80ff0577ac */ /* 0x000ea20008000800 */
[----:B0-----:R-:W-:Y:S01]  /*0030*/  VIADD R1, R1, 0xfffffff0 ;  /* 0xfffffff001017836 */ /* 0x001fe20000000000 */
[----:B------:R-:W-:Y:S01]  /*0040*/  BSSY.RECONVERGENT B6, `(.L_x_10) ;  /* 0x0000014000067945 */ /* 0x000fe20003800200 */
        /* <DEDUP_REMOVED lines=9> */
[----:B------:R-:W-:-:S13]  /*00e0*/  ISETP.NE.AND P0, PT, R19, RZ, PT ;  /* 0x000000ff1300720c */ /* 0x000fda0003f05270 */
[----:B------:R-:W-:Y:S05]  /*00f0*/  @P0 BRA `(.L_x_11) ;  /* 0x0000000000200947 */ /* 0x000fea0003800000 */
[----:B------:R-:W-:Y:S01]  /*0100*/  MOV R0, 0x0 ;  /* 0x0000000000007802 */ /* 0x000fe20000000f00 */
[----:B------:R-:W0:Y:S01]  /*0110*/  LDCU.64 UR4, c[0x4][0x58] ;  /* 0x01000b00ff0477ac */ /* 0x000e220008000a00 */
[----:B------:R-:W-:Y:S02]  /*0120*/  CS2R R6, SRZ ;  /* 0x0000000000067805 */ /* 0x000fe4000001ff00 */
[----:B------:R1:W2:Y:S01]  /*0130*/  LDC.64 R8, c[0x4][R0] ;  /* 0x0100000000087b82 */ /* 0x0002a20000000a00 */
[----:B0-----:R-:W-:Y:S02]  /*0140*/  IMAD.U32 R4, RZ, RZ, UR4 ;  /* 0x00000004ff047e24 */ /* 0x001fe4000f8e00ff */
[----:B-1----:R-:W-:-:S07]  /*0150*/  IMAD.U32 R5, RZ, RZ, UR5 ;  /* 0x00000005ff057e24 */ /* 0x002fce000f8e00ff */
[----:B------:R-:W-:-:S07]  /*0160*/  LEPC R20, `(.L_x_11) ;  /* 0x000000001014794e */ /* 0x000fce0000000000 */
[----:B--2---:R-:W-:Y:S05]  /*0170*/  CALL.ABS.NOINC R8 ;  /* 0x0000000008007343 */ /* 0x004fea0003c00000 */
.L_x_11:
[----:B------:R-:W-:Y:S05]  /*0180*/  BSYNC.RECONVERGENT B6 ;  /* 0x0000000000067941 */ /* 0x000fea0003800200 */
.L_x_10:
[----:B------:R-:W-:-:S03]  /*0190*/  UMOV UR4, 0xffffffff ;  /* 0xffffffff00047882 */ /* 0x000fc60000000000 */
[----:B------:R-:W-:Y:S05]  /*01a0*/  BRA.DIV UR4, `(.L_x_12) ;  /* 0x0000000a043c7947 */ /* 0x000fea000b800000 */
[----:B------:R-:W-:Y:S06]  /*01b0*/  BAR.SYNC.DEFER_BLOCKING 0x0 ;  /* 0x0000000000007b1d */ /* 0x000fec0000010000 */
.L_x_31:
[----:B------:R-:W-:Y:S01]  /*01c0*/  LOP3.LUT R0, R19, 0x1, RZ, 0xc0, !PT ;  /* 0x0000000113007812 */ /* 0x000fe200078ec0ff */
[----:B------:R-:W-:Y:S03]  /*01d0*/  BSSY B7, `(.L_x_13) ;  /* 0x0000078000077945 */ /* 0x000fe60003800000 */
[----:B------:R-:W-:-:S13]  /*01e0*/  ISETP.NE.U32.AND P0, PT, R0, 0x1, PT ;  /* 0x000000010000780c */ /* 0x000fda0003f05070 */
[----:B------:R-:W-:Y:S05]  /*01f0*/  @!P0 BRA `(.L_x_14) ;  /* 0x0000000400d48947 */ /* 0x000fea0003800000 */
[----:B------:R-:W-:Y:S01]  /*0200*/  VOTE.ANY R17, PT, PT ;  /* 0x0000000000117806 */ /* 0x000fe200038e0100 */
[----:B------:R-:W-:Y:S01]  /*0210*/  BSSY.RECONVERGENT B6, `(.L_x_15) ;  /* 0x000000e000067945 */ /* 0x000fe20003800200 */
[----:B------:R-:W-:Y:S02]  /*0220*/  ISETP.NE.AND P0, PT, R19, RZ, PT ;  /* 0x000000ff1300720c */ /* 0x000fe40003f05270 */
[----:B------:R0:W1:Y:S11]  /*0230*/  POPC R18, R17 ;  /* 0x0000001100127309 */ /* 0x0000760000000000 */
[----:B0-----:R-:W-:Y:S05]  /*0240*/  @P0 BRA `(.L_x_16) ;  /* 0x0000000000280947 */ /* 0x001fea0003800000 */
[----:B------:R-:W-:Y:S01]  /*0250*/  MOV R0, 0x0 ;  /* 0x0000000000007802 */ /* 0x000fe20000000f00 */
[----:B-1----:R0:W-:Y:S01]  /*0260*/  STL [R1], R18 ;  /* 0x0000001201007387 */ /* 0x0021e20000100800 */
[----:B------:R-:W1:Y:S01]  /*0270*/  LDCU.64 UR4, c[0x4][0x60] ;  /* 0x01000c00ff0477ac */ /* 0x000e620008000a00 */
[----:B------:R-:W-:Y:S01]  /*0280*/  IMAD.MOV.U32 R6, RZ, RZ, R16 ;  /* 0x000000ffff067224 */ /* 0x000fe200078e0010 */
[----:B------:R0:W2:Y:S01]  /*0290*/  LDC.64 R8, c[0x4][R0] ;  /* 0x0100000000087b82 */ /* 0x0000a20000000a00 */
[----:B------:R-:W-:Y:S02]  /*02a0*/  IMAD.MOV.U32 R7, RZ, RZ, R2 ;  /* 0x000000ffff077224 */ /* 0x000fe400078e0002 */
[----:B-1----:R-:W-:Y:S02]  /*02b0*/  IMAD.U32 R4, RZ, RZ, UR4 ;  /* 0x00000004ff047e24 */ /* 0x002fe4000f8e00ff */
[----:B0-----:R-:W-:-:S07]  /*02c0*/  IMAD.U32 R5, RZ, RZ, UR5 ;  /* 0x00000005ff057e24 */ /* 0x001fce000f8e00ff */
[----:B------:R-:W-:-:S07]  /*02d0*/  LEPC R20, `(.L_x_16) ;  /* 0x000000001014794e */ /* 0x000fce0000000000 */
[----:B--2---:R-:W-:Y:S05]  /*02e0*/  CALL.ABS.NOINC R8 ;  /* 0x0000000008007343 */ /* 0x004fea0003c00000 */
.L_x_16:
[----:B------:R-:W-:Y:S05]  /*02f0*/  BSYNC.RECONVERGENT B6 ;  /* 0x0000000000067941 */ /* 0x000fea0003800200 */
.L_x_15:
[----:B------:R-:W0:Y:S01]  /*0300*/  S2R R4, SR_LTMASK ;  /* 0x0000000000047919 */ /* 0x000e220000003900 */
[----:B-1----:R-:W-:Y:S01]  /*0310*/  ISETP.GE.U32.AND P0, PT, R18, 0x2, PT ;  /* 0x000000021200780c */ /* 0x002fe20003f06070 */
[----:B------:R-:W-:Y:S02]  /*0320*/  IMAD.MOV.U32 R8, RZ, RZ, 0x0 ;  /* 0x00000000ff087424 */ /* 0x000fe400078e00ff */
[----:B------:R-:W-:-:S10]  /*0330*/  IMAD.MOV.U32 R9, RZ, RZ, 0x3ff00000 ;  /* 0x3ff00000ff097424 */ /* 0x000fd400078e00ff */
[----:B------:R-:W-:Y:S05]  /*0340*/  @!P0 BRA `(.L_x_17) ;  /* 0x00000004004c8947 */ /* 0x000fea0003800000 */
[----:B------:R-:W-:Y:S01]  /*0350*/  BSSY B1, `(.L_x_18) ;  /* 0x0000051000017945 */ /* 0x000fe20003800000 */
[----:B------:R-:W-:Y:S01]  /*0360*/  ISETP.NE.AND P1, PT, R17, -0x1, PT ;  /* 0xffffffff1100780c */ /* 0x000fe20003f25270 */
[----:B------:R-:W-:Y:S02]  /*0370*/  IMAD.MOV.U32 R13, RZ, RZ, 0x3f800000 ;  /* 0x3f800000ff0d7424 */ /* 0x000fe400078e00ff */
[----:B------:R-:W-:-:S10]  /*0380*/  IMAD.MOV.U32 R3, RZ, RZ, R18 ;  /* 0x000000ffff037224 */ /* 0x000fd400078e0012 */
.L_x_27:
[----:B------:R-:W-:Y:S01]  /*0390*/  BSSY B0, `(.L_x_19) ;  /* 0x0000048000007945 */ /* 0x000fe20003800000 */
[----:B------:R-:W-:-:S03]  /*03a0*/  SHF.R.U32.HI R0, RZ, 0x1, R3 ;  /* 0x00000001ff007819 */ /* 0x000fc60000011603 */
[----:B------:R-:W-:Y:S05]  /*03b0*/  @P1 BRA `(.L_x_20) ;  /* 0x0000000000101947 */ /* 0x000fea0003800000 */
[----:B------:R-:W-:-:S03]  /*03c0*/  UMOV UR4, 0xffffffff ;  /* 0xffffffff00047882 */ /* 0x000fc60000000000 */
[----:B------:R-:W-:Y:S05]  /*03d0*/  BRA.DIV UR4, `(.L_x_21) ;  /* 0x0000000604d87947 */ /* 0x000fea000b800000 */
[----:B------:R3:W4:Y:S01]  /*03e0*/  SHFL.DOWN PT, R14, R13, R0, 0x1f ;  /* 0x08001f000d0e7589 */ /* 0x00072200000e0000 */
[----:B------:R-:W-:Y:S05]  /*03f0*/  BRA `(.L_x_22) ;  /* 0x0000000400047947 */ /* 0x000fea0003800000 */
.L_x_20:
[----:B------:R-:W1:Y:S01]  /*0400*/  S2R R12, SR_LANEID ;  /* 0x00000000000c7919 */ /* 0x000e620000000000 */
[----:B------:R-:W-:Y:S01]  /*0410*/  VIADD R5, R0, 0x1 ;  /* 0x0000000100057836 */ /* 0x000fe20000000000 */
[----:B------:R-:W-:Y:S01]  /*0420*/  BSSY.RECONVERGENT B2, `(.L_x_23) ;  /* 0x0000011000027945 */ /* 0x000fe20003800200 */
[----:B------:R-:W-:Y:S01]  /*0430*/  PLOP3.LUT P0, PT, PT, PT, PT, 0x8, 0x80 ;  /* 0x000000000080781c */ /* 0x000fe20003f0e170 */
[----:B------:R-:W-:Y:S02]  /*0440*/  IMAD.MOV.U32 R6, RZ, RZ, R17 ;  /* 0x000000ffff067224 */ /* 0x000fe400078e0011 */
[----:B------:R-:W-:Y:S01]  /*0450*/  ISETP.EQ.AND P2, PT, R5, RZ, PT ;  /* 0x000000ff0500720c */ /* 0x000fe20003f42270 */
[----:B-1----:R-:W-:-:S12]  /*0460*/  IMAD.MOV.U32 R7, RZ, RZ, R12 ;  /* 0x000000ffff077224 */ /* 0x002fd800078e000c */
[----:B------:R-:W-:Y:S05]  /*0470*/  @P2 BRA `(.L_x_24) ;  /* 0x00000000001c2947 */ /* 0x000fea0003800000 */
[----:B------:R-:W-:-:S13]  /*0480*/  ISETP.GT.AND P2, PT, R5, RZ, PT ;  /* 0x000000ff0500720c */ /* 0x000fda0003f44270 */
[----:B------:R-:W-:Y:S05]  /*0490*/  @P2 BRA `(.L_x_25) ;  /* 0x0000000000242947 */ /* 0x000fea0003800000 */
[----:B------:R-:W1:Y:S01]  /*04a0*/  BREV R6, R6 ;  /* 0x0000000600067301 */ /* 0x000e620000000000 */
[----:B------:R-:W-:Y:S01]  /*04b0*/  PLOP3.LUT P0, PT, PT, PT, PT, 0x80, 0x8 ;  /* 0x000000000008781c */ /* 0x000fe20003f0f070 */
[----:B------:R-:W-:Y:S01]  /*04c0*/  IMAD.MOV R5, RZ, RZ, -R5 ;  /* 0x000000ffff057224 */ /* 0x000fe200078e0a05 */
[----:B------:R-:W-:Y:S01]  /*04d0*/  IADD3 R7, PT, PT, -R7, 0x1f, RZ ;  /* 0x0000001f07077810 */ /* 0x000fe20007ffe1ff */
[----:B------:R-:W-:Y:S10]  /*04e0*/  BRA `(.L_x_25) ;  /* 0x0000000000107947 */ /* 0x000ff40003800000 */
.L_x_24:
[----:B------:R-:W-:Y:S02]  /*04f0*/  IMAD.MOV.U32 R8, RZ, RZ, 0x1 ;  /* 0x00000001ff087424 */ /* 0x000fe400078e00ff */
[----:B------:R-:W-:-:S03]  /*0500*/  IMAD.MOV.U32 R5, RZ, RZ, 0x1 ;  /* 0x00000001ff057424 */ /* 0x000fc600078e00ff */
[----:B------:R-:W-:-:S04]  /*0510*/  SHF.L.U32 R9, R8, R7, RZ ;  /* 0x0000000708097219 */ /* 0x000fc800000006ff */
[----:B------:R-:W-:-:S07]  /*0520*/  LOP3.LUT R6, R6, R9, RZ, 0xc0, !PT ;  /* 0x0000000906067212 */ /* 0x000fce00078ec0ff */
.L_x_25:
[----:B------:R-:W-:Y:S05]  /*0530*/  BSYNC.RECONVERGENT B2 ;  /* 0x0000000000027941 */ /* 0x000fea0003800200 */
.L_x_23:
[----:B------:R-:W-:Y:S01]  /*0540*/  IMAD.MOV.U32 R8, RZ, RZ, -0x1 ;  /* 0xffffffffff087424 */ /* 0x000fe200078e00ff */
[----:B------:R-:W2:Y:S01]  /*0550*/  REDUX.OR UR4, R17 ;  /* 0x00000000110473c4 */ /* 0x000ea20000004000 */
[----:B------:R-:W-:-:S03]  /*0560*/  VOTEU.ANY UR5, UPT, PT ;  /* 0x0000000000057886 */ /* 0x000fc600038e0100 */
[----:B------:R-:W-:-:S04]  /*0570*/  SHF.L.U32 R7, R8, R7, RZ ;  /* 0x0000000708077219 */ /* 0x000fc800000006ff */
[----:B-1----:R-:W-:-:S04]  /*0580*/  LOP3.LUT R7, R6, R7, RZ, 0xc0, !PT ;  /* 0x0000000706077212 */ /* 0x002fc800078ec0ff */
[----:B------:R-:W-:Y:S01]  /*0590*/  PRMT R8, R7, 0x7710, RZ ;  /* 0x0000771007087816 */ /* 0x000fe200000000ff */
[----:B------:R-:W-:Y:S08]  /*05a0*/  POPC R6, R7 ;  /* 0x0000000700067309 */ /* 0x000ff00000000000 */
[----:B------:R-:W1:Y:S02]  /*05b0*/  POPC R8, R8 ;  /* 0x0000000800087309 */ /* 0x000e640000000000 */
[----:B-1----:R-:W-:Y:S01]  /*05c0*/  ISETP.LT.U32.AND P5, PT, R8, R5, PT ;  /* 0x000000050800720c */ /* 0x002fe20003fa1070 */
[----:B------:R-:W-:-:S05]  /*05d0*/  IMAD.IADD R10, R5, 0x1, -R8 ;  /* 0x00000001050a7824 */ /* 0x000fca00078e0a08 */
[----:B------:R-:W-:-:S07]  /*05e0*/  SEL R10, R10, R5, P5 ;  /* 0x000000050a0a7207 */ /* 0x000fce0002800000 */
[----:B------:R-:W-:-:S04]  /*05f0*/  @P5 SHF.R.U32.HI R7, RZ, 0x10, R7 ;  /* 0x00000010ff075819 */ /* 0x000fc80000011607 */
[----:B------:R-:W-:-:S06]  /*0600*/  PRMT R9, R7, 0x7770, RZ ;  /* 0x0000777007097816 */ /* 0x000fcc00000000ff */
[----:B------:R-:W1:Y:S02]  /*0610*/  POPC R9, R9 ;  /* 0x0000000900097309 */ /* 0x000e640000000000 */
[----:B-1----:R-:W-:-:S13]  /*0620*/  ISETP.LT.U32.AND P4, PT, R9, R10, PT ;  /* 0x0000000a0900720c */ /* 0x002fda0003f81070 */
[----:B------:R-:W-:Y:S01]  /*0630*/  @P4 SHF.R.U32.HI R7, RZ, 0x8, R7 ;  /* 0x00000008ff074819 */ /* 0x000fe20000011607 */
[----:B------:R-:W-:-:S03]  /*0640*/  @P4 IMAD.IADD R10, R10, 0x1, -R9 ;  /* 0x000000010a0a4824 */ /* 0x000fc600078e0a09 */
[----:B------:R-:W-:-:S06]  /*0650*/  SGXT.U32 R11, R7, 0x4 ;  /* 0x00000004070b781a */ /* 0x000fcc0000000000 */
[----:B------:R-:W1:Y:S02]  /*0660*/  POPC R11, R11 ;  /* 0x0000000b000b7309 */ /* 0x000e640000000000 */
[----:B-1----:R-:W-:-:S13]  /*0670*/  ISETP.LT.U32.AND P3, PT, R11, R10, PT ;  /* 0x0000000a0b00720c */ /* 0x002fda0003f61070 */
[----:B------:R-:W-:Y:S01]  /*0680*/  @P3 SHF.R.U32.HI R7, RZ, 0x4, R7 ;  /* 0x00000004ff073819 */ /* 0x000fe20000011607 */
[----:B------:R-:W-:-:S03]  /*0690*/  @P3 IMAD.IADD R10, R10, 0x1, -R11 ;  /* 0x000000010a0a3824 */ /* 0x000fc600078e0a0b */
[----:B------:R-:W-:Y:S02]  /*06a0*/  SHF.R.U32.HI R14, RZ, 0x1, R7 ;  /* 0x00000001ff0e7819 */ /* 0x000fe40000011607 */
[----:B------:R-:W-:Y:S02]  /*06b0*/  SGXT.U32 R8, R7, 0x1 ;  /* 0x000000010708781a */ /* 0x000fe40000000000 */
[----:B------:R-:W-:-:S05]  /*06c0*/  SGXT.U32 R9, R14, 0x1 ;  /* 0x000000010e09781a */ /* 0x000fca0000000000 */
[----:B------:R-:W-:Y:S02]  /*06d0*/  IMAD.IADD R9, R8, 0x1, R9 ;  /* 0x0000000108097824 */ /* 0x000fe400078e0209 */
[----:B------:R-:W1:Y:S03]  /*06e0*/  MATCH.ANY R8, R17 ;  /* 0x00000000110873a1 */ /* 0x000e6600000e8000 */
[----:B------:R-:W-:-:S13]  /*06f0*/  ISETP.LT.U32.AND P2, PT, R9, R10, PT ;  /* 0x0000000a0900720c */ /* 0x000fda0003f41070 */
[----:B------:R-:W-:Y:S01]  /*0700*/  @P2 SHF.R.U32.HI R7, RZ, 0x2, R7 ;  /* 0x00000002ff072819 */ /* 0x000fe20000011607 */
[----:B------:R-:W-:-:S03]  /*0710*/  @P2 IMAD.IADD R10, R10, 0x1, -R9 ;  /* 0x000000010a0a2824 */ /* 0x000fc600078e0a09 */
[----:B------:R-:W-:Y:S02]  /*0720*/  SGXT.U32 R9, R7, 0x1 ;  /* 0x000000010709781a */ /* 0x000fe40000000000 */
[----:B------:R-:W-:Y:S02]  /*0730*/  SEL R7, RZ, 0x10, !P5 ;  /* 0x00000010ff077807 */ /* 0x000fe40006800000 */
[----:B------:R-:W-:-:S03]  /*0740*/  ISETP.LT.U32.AND P5, PT, R9, R10, PT ;  /* 0x0000000a0900720c */ /* 0x000fc60003fa1070 */
[----:B------:R-:W-:-:S04]  /*0750*/  @P4 VIADD R7, R7, 0x8 ;  /* 0x0000000807074836 */ /* 0x000fc80000000000 */
[----:B------:R-:W-:-:S04]  /*0760*/  @P3 VIADD R7, R7, 0x4 ;  /* 0x0000000407073836 */ /* 0x000fc80000000000 */
[----:B------:R-:W-:Y:S01]  /*0770*/  @P2 VIADD R7, R7, 0x2 ;  /* 0x0000000207072836 */ /* 0x000fe20000000000 */
[----:B------:R-:W-:-:S03]  /*0780*/  ISETP.LT.AND P2, PT, R6, R5, PT ;  /* 0x000000050600720c */ /* 0x000fc60003f41270 */
[----:B------:R-:W-:-:S05]  /*0790*/  @P5 VIADD R7, R7, 0x1 ;  /* 0x0000000107075836 */ /* 0x000fca0000000000 */
[----:B------:R-:W-:-:S04]  /*07a0*/  @P0 IADD3 R7, PT, PT, -R7, 0x1f, RZ ;  /* 0x0000001f07070810 */ /* 0x000fc80007ffe1ff */
[----:B------:R-:W-:Y:S02]  /*07b0*/  SEL R5, R7, 0xffffffff, !P2 ;  /* 0xffffffff07057807 */ /* 0x000fe40005000000 */
[----:B-1----:R-:W-:Y:S02]  /*07c0*/  LOP3.LUT P2, RZ, R17, UR5, R8, 0x40, !PT ;  /* 0x0000000511ff7c12 */ /* 0x002fe4000f844008 */
[----:B------:R-:W-:-:S04]  /*07d0*/  ISETP.GT.U32.AND P0, PT, R5, 0x1f, PT ;  /* 0x0000001f0500780c */ /* 0x000fc80003f04070 */
[----:B------:R-:W-:-:S07]  /*07e0*/  SEL R12, R12, R5, P0 ;  /* 0x000000050c0c7207 */ /* 0x000fce0000000000 */
[----:B--2---:R-:W-:Y:S05]  /*07f0*/  @!P2 BRA.DIV UR4, `(.L_x_26) ;  /* 0x0000000204f4a947 */ /* 0x004fea000b800000 */
[----:B------:R1:W2:Y:S02]  /*0800*/  SHFL.IDX PT, R14, R13, R12, 0x1f ;  /* 0x00001f0c0d0e7589 */ /* 0x0002a400000e0000 */
.L_x_22:
[----:B------:R-:W-:Y:S05]  /*0810*/  BSYNC B0 ;  /* 0x0000000000007941 */ /* 0x000fea0003800000 */
.L_x_19:
[----:B------:R-:W-:Y:S01]  /*0820*/  ISETP.GT.U32.AND P0, PT, R3, 0x3, PT ;  /* 0x000000030300780c */ /* 0x000fe20003f04070 */
[----:B-1234-:R-:W-:Y:S01]  /*0830*/  FADD R13, R14, R13 ;  /* 0x0000000d0e0d7221 */ /* 0x01efe20000000000 */
[----:B------:R-:W-:-:S11]  /*0840*/  IMAD.MOV.U32 R3, RZ, RZ, R0 ;  /* 0x000000ffff037224 */ /* 0x000fd600078e0000 */
[----:B------:R-:W-:Y:S05]  /*0850*/  @P0 BRA `(.L_x_27) ;  /* 0xfffffff800cc0947 */ /* 0x000fea000383ffff */
[----:B------:R-:W-:Y:S05]  /*0860*/  BSYNC B1 ;  /* 0x0000000000017941 */ /* 0x000fea0003800000 */
.L_x_18:
[----:B------:R1:W2:Y:S02]  /*0870*/  F2F.F64.F32 R8, R13 ;  /* 0x0000000d00087310 */ /* 0x0002a40000201800 */
.L_x_17:
[----:B0-----:R-:W-:-:S13]  /*0880*/  LOP3.LUT P0, RZ, R4, R17, RZ, 0xc0, !PT ;  /* 0x0000001104ff7212 */ /* 0x001fda000780c0ff */
[----:B------:R-:W-:Y:S05]  /*0890*/  @P0 BRA `(.L_x_14) ;  /* 0x00000000002c0947 */ /* 0x000fea0003800000 */
[----:B------:R-:W-:Y:S01]  /*08a0*/  MOV R0, 0x0 ;  /* 0x0000000000007802 */ /* 0x000fe20000000f00 */
[----:B--2---:R0:W-:Y:S01]  /*08b0*/  STL.64 [R1+0x8], R8 ;  /* 0x0000080801007387 */ /* 0x0041e20000100a00 */
[----:B------:R-:W2:Y:S01]  /*08c0*/  LDCU.64 UR4, c[0x4][0x68] ;  /* 0x01000d00ff0477ac */ /* 0x000ea20008000a00 */
[----:B------:R-:W-:Y:S01]  /*08d0*/  IMAD.MOV.U32 R6, RZ, RZ, R16 ;  /* 0x000000ffff067224 */ /* 0x000fe200078e0010 */
[----:B------:R0:W3:Y:S01]  /*08e0*/  LDC.64 R10, c[0x4][R0] ;  /* 0x01000000000a7b82 */ /* 0x0000e20000000a00 */
[----:B------:R0:W-:Y:S01]  /*08f0*/  STL [R1], R18 ;  /* 0x0000001201007387 */ /* 0x0001e20000100800 */
[----:B------:R-:W-:Y:S02]  /*0900*/  IMAD.MOV.U32 R7, RZ, RZ, R2 ;  /* 0x000000ffff077224 */ /* 0x000fe400078e0002 */
[----:B--2---:R-:W-:Y:S02]  /*0910*/  IMAD.U32 R4, RZ, RZ, UR4 ;  /* 0x00000004ff047e24 */ /* 0x004fe4000f8e00ff */
[----:B0-----:R-:W-:-:S07]  /*0920*/  IMAD.U32 R5, RZ, RZ, UR5 ;  /* 0x00000005ff057e24 */ /* 0x001fce000f8e00ff */
[----:B------:R-:W-:-:S07]  /*0930*/  LEPC R20, `(.L_x_14) ;  /* 0x000000001014794e */ /* 0x000fce0000000000 */
[----:B-1-3--:R-:W-:Y:S05]  /*0940*/  CALL.ABS.NOINC R10 ;  /* 0x000000000a007343 */ /* 0x00afea0003c00000 */
.L_x_14:
[----:B------:R-:W-:Y:S05]  /*0950*/  BSYNC B7 ;  /* 0x0000000000077941 */ /* 0x000fea0003800000 */
.L_x_13:
[----:B------:R-:W-:-:S03]  /*0960*/  UMOV UR4, 0xffffffff ;  /* 0xffffffff00047882 */ /* 0x000fc60000000000 */
[----:B------:R-:W-:Y:S05]  /*0970*/  BRA.DIV UR4, `(.L_x_28) ;  /* 0x0000000204b47947 */ /* 0x000fea000b800000 */
[----:B------:R-:W-:Y:S06]  /*0980*/  BAR.SYNC.DEFER_BLOCKING 0x0 ;  /* 0x0000000000007b1d */ /* 0x000fec0000010000 */
.L_x_38:
[----:B------:R-:W-:-:S13]  /*0990*/  ISETP.GT.U32.AND P0, PT, R19, 0x9, PT ;  /* 0x000000091300780c */ /* 0x000fda0003f04070 */
[----:B------:R-:W-:Y:S05]  /*09a0*/  @P0 EXIT ;  /* 0x000000000000094d */ /* 0x000fea0003800000 */
[----:B------:R-:W-:Y:S02]  /*09b0*/  ISETP.NE.AND P0, PT, R19, RZ, PT ;  /* 0x000000ff1300720c */ /* 0x000fe40003f05270 */
[----:B------:R-:W-:-:S11]  /*09c0*/  VOTE.ANY R0, PT, PT ;  /* 0x0000000000007806 */ /* 0x000fd600038e0100 */
[----:B------:R-:W-:Y:S05]  /*09d0*/  @P0 EXIT ;  /* 0x000000000000094d */ /* 0x000fea0003800000 */
[----:B------:R-:W0:Y:S01]  /*09e0*/  POPC R0, R0 ;  /* 0x0000000000007309 */ /* 0x000e220000000000 */
[----:B------:R-:W-:Y:S01]  /*09f0*/  MOV R3, 0x0 ;  /* 0x0000000000037802 */ /* 0x000fe20000000f00 */
[----:B------:R-:W3:Y:S01]  /*0a00*/  LDCU.64 UR4, c[0x4][0x70] ;  /* 0x01000e00ff0477ac */ /* 0x000ee20008000a00 */
[----:B------:R-:W-:Y:S02]  /*0a10*/  IMAD.MOV.U32 R6, RZ, RZ, R16 ;  /* 0x000000ffff067224 */ /* 0x000fe400078e0010 */
[----:B--2---:R2:W4:Y:S01]  /*0a20*/  LDC.64 R8, c[0x4][R3] ;  /* 0x0100000003087b82 */ /* 0x0045220000000a00 */
[----:B------:R-:W-:Y:S01]  /*0a30*/  IMAD.MOV.U32 R7, RZ, RZ, R2 ;  /* 0x000000ffff077224 */ /* 0x000fe200078e0002 */
[----:B0-----:R2:W-:Y:S01]  /*0a40*/  STL [R1], R0 ;  /* 0x0000000001007387 */ /* 0x0015e20000100800 */
[----:B---3--:R-:W-:Y:S02]  /*0a50*/  IMAD.U32 R4, RZ, RZ, UR4 ;  /* 0x00000004ff047e24 */ /* 0x008fe4000f8e00ff */
[----:B------:R-:W-:-:S07]  /*0a60*/  IMAD.U32 R5, RZ, RZ, UR5 ;  /* 0x00000005ff057e24 */ /* 0x000fce000f8e00ff */
[----:B------:R-:W-:-:S07]  /*0a70*/  LEPC R20, `(.L_x_29) ;  /* 0x000000001014794e */ /* 0x000fce0000000000 */
[----:B-12-4-:R-:W-:Y:S05]  /*0a80*/  CALL.ABS.NOINC R8 ;  /* 0x0000000008007343 */ /* 0x016fea0003c00000 */
.L_x_29:
[----:B------:R-:W-:Y:S05]  /*0a90*/  EXIT ;  /* 0x000000000000794d */ /* 0x000fea0003800000 */
.L_x_12:
[----:B------:R-:W-:Y:S02]  /*0aa0*/  IMAD.MOV.U32 R14, RZ, RZ, 0x0 ;  /* 0x00000000ff0e7424 */ /* 0x000fe400078e00ff */
[----:B------:R-:W-:Y:S02]  /*0ab0*/  IMAD.MOV.U32 R13, RZ, RZ, 0x0 ;  /* 0x00000000ff0d7424 */ /* 0x000fe400078e00ff */
[----:B------:R-:W-:-:S07]  /*0ac0*/  IMAD.MOV.U32 R15, RZ, RZ, -0x1 ;  /* 0xffffffffff0f7424 */ /* 0x000fce00078e00ff */
[----:B------:R-:W-:Y:S05]  /*0ad0*/  WARPSYNC.COLLECTIVE.ALL `(.L_x_30) ;  /* 0x0000000000147948 */ /* 0x000fea0003c00000 */
[----:B------:R-:W-:-:S04]  /*0ae0*/  SHF.L.U32 R13, R13, 0x10, RZ ;  /* 0x000000100d0d7819 */ /* 0x000fc800000006ff */
[----:B------:R-:W-:-:S05]  /*0af0*/  LOP3.LUT R13, R13, 0xf, R14, 0xf8, !PT ;  /* 0x0000000f0d0d7812 */ /* 0x000fca00078ef80e */
[----:B------:R0:W-:Y:S02]  /*0b00*/  BAR.SYNC.DEFER_BLOCKING R13, R13 ;  /* 0x0000000d0000731d */ /* 0x0001e40000010000 */
[----:B0-----:R-:W-:-:S04]  /*0b10*/  SHF.R.U32 R13, R13, 0x10, RZ ;  /* 0x000000100d0d7819 */ /* 0x001fc800000016ff */
[----:B------:R-:W-:Y:S05]  /*0b20*/  ENDCOLLECTIVE ;  /* 0x000000000000791b */ /* 0x000fea0003800000 */
.L_x_30:
[----:B------:R-:W-:Y:S05]  /*0b30*/  BRA `(.L_x_31) ;  /* 0xfffffff400a07947 */ /* 0x000fea000383ffff */
.L_x_21:
[----:B------:R-:W-:Y:S01]  /*0b40*/  BSSY B2, `(.L_x_32) ;  /* 0x0000007000027945 */ /* 0x000fe20003800000 */
[----:B------:R-:W-:Y:S02]  /*0b50*/  IMAD.MOV.U32 R12, RZ, RZ, R0 ;  /* 0x000000ffff0c7224 */ /* 0x000fe400078e0000 */
[----:B------:R-:W-:Y:S02]  /*0b60*/  IMAD.MOV.U32 R11, RZ, RZ, 0x1f ;  /* 0x0000001fff0b7424 */ /* 0x000fe400078e00ff */
[----:B------:R-:W-:-:S07]  /*0b70*/  IMAD.MOV.U32 R15, RZ, RZ, -0x1 ;  /* 0xffffffffff0f7424 */ /* 0x000fce00078e00ff */
[----:B0-----:R-:W-:Y:S05]  /*0b80*/  WARPSYNC.COLLECTIVE R15, `(.L_x_33) ;  /* 0x000000000f087348 */ /* 0x001fea0003c00000 */
[----:B------:R1:W2:Y:S02]  /*0b90*/  SHFL.DOWN P6, R14, R13, R12, R11 ;  /* 0x0800000c0d0e7389 */ /* 0x0002a400000c000b */
[----:B012---:R-:W-:Y:S05]  /*0ba0*/  ENDCOLLECTIVE ;  /* 0x000000000000791b */ /* 0x007fea0003800000 */
.L_x_33:
[----:B------:R-:W-:Y:S05]  /*0bb0*/  BSYNC B2 ;  /* 0x0000000000027941 */ /* 0x000fea0003800000 */
.L_x_32:
[----:B------:R-:W-:Y:S05]  /*0bc0*/  BRA `(.L_x_22) ;  /* 0xfffffffc00107947 */ /* 0x000fea000383ffff */
.L_x_26:
[----:B------:R-:W-:Y:S01]  /*0bd0*/  BSSY B2, `(.L_x_34) ;  /* 0x0000006000027945 */ /* 0x000fe20003800000 */
[----:B------:R-:W-:Y:S02]  /*0be0*/  IMAD.MOV.U32 R11, RZ, RZ, 0x1f ;  /* 0x0000001fff0b7424 */ /* 0x000fe400078e00ff */
[----:B------:R-:W-:-:S07]  /*0bf0*/  IMAD.MOV.U32 R15, RZ, RZ, R17 ;  /* 0x000000ffff0f7224 */ /* 0x000fce00078e0011 */
[----:B0-----:R-:W-:Y:S05]  /*0c00*/  WARPSYNC.COLLECTIVE R15, `(.L_x_35) ;  /* 0x000000000f087348 */ /* 0x001fea0003c00000 */
[----:B------:R1:W2:Y:S02]  /*0c10*/  SHFL.IDX P6, R14, R13, R12, R11 ;  /* 0x0000000c0d0e7389 */ /* 0x0002a400000c000b */
[----:B012---:R-:W-:Y:S05]  /*0c20*/  ENDCOLLECTIVE ;  /* 0x000000000000791b */ /* 0x007fea0003800000 */
.L_x_35:
[----:B------:R-:W-:Y:S05]  /*0c30*/  BSYNC B2 ;  /* 0x0000000000027941 */ /* 0x000fea0003800000 */
.L_x_34:
[----:B------:R-:W-:Y:S05]  /*0c40*/  BRA `(.L_x_22) ;  /* 0xfffffff800f07947 */ /* 0x000fea000383ffff */
.L_x_28:
[----:B------:R-:W-:Y:S01]  /*0c50*/  BSSY B0, `(.L_x_36) ;  /* 0x000000a000007945 */ /* 0x000fe20003800000 */
[----:B------:R-:W-:Y:S02]  /*0c60*/  IMAD.MOV.U32 R14, RZ, RZ, 0x0 ;  /* 0x00000000ff0e7424 */ /* 0x000fe400078e00ff */
[----:B-1----:R-:W-:Y:S02]  /*0c70*/  IMAD.MOV.U32 R13, RZ, RZ, 0x0 ;  /* 0x00000000ff0d7424 */ /* 0x002fe400078e00ff */
[----:B------:R-:W-:-:S07]  /*0c80*/  IMAD.MOV.U32 R15, RZ, RZ, -0x1 ;  /* 0xffffffffff0f7424 */ /* 0x000fce00078e00ff */
[----:B--2---:R-:W-:Y:S05]  /*0c90*/  WARPSYNC.COLLECTIVE.ALL `(.L_x_37) ;  /* 0x0000000000147948 */ /* 0x004fea0003c00000 */
[----:B------:R-:W-:-:S04]  /*0ca0*/  SHF.L.U32 R13, R13, 0x10, RZ ;  /* 0x000000100d0d7819 */ /* 0x000fc800000006ff */
[----:B------:R-:W-:-:S05]  /*0cb0*/  LOP3.LUT R13, R13, 0xf, R14, 0xf8, !PT ;  /* 0x0000000f0d0d7812 */ /* 0x000fca00078ef80e */
[----:B------:R0:W-:Y:S02]  /*0cc0*/  BAR.SYNC.DEFER_BLOCKING R13, R13 ;  /* 0x0000000d0000731d */ /* 0x0001e40000010000 */
[----:B0-----:R-:W-:-:S04]  /*0cd0*/  SHF.R.U32 R13, R13, 0x10, RZ ;  /* 0x000000100d0d7819 */ /* 0x001fc800000016ff */
[----:B--2---:R-:W-:Y:S05]  /*0ce0*/  ENDCOLLECTIVE ;  /* 0x000000000000791b */ /* 0x004fea0003800000 */
.L_x_37:
[----:B------:R-:W-:Y:S05]  /*0cf0*/  BSYNC B0 ;  /* 0x0000000000007941 */ /* 0x000fea0003800000 */
.L_x_36:
[----:B------:R-:W-:Y:S05]  /*0d00*/  BRA `(.L_x_38) ;  /* 0xfffffffc00207947 */ /* 0x000fea000383ffff */
.L_x_39:
        /* <DEDUP_REMOVED lines=15> */
.L_x_72:


//--------------------- .text._Z20tiled_partition_demov --------------------------
	.section	.text._Z20tiled_partition_demov,"ax",@progbits
	.align	128
        .global         _Z20tiled_partition_demov
        .type           _Z20tiled_partition_demov,@function
        .size           _Z20tiled_partition_demov,(.L_x_73 - _Z20tiled_partition_demov)
        .other          _Z20tiled_partition_demov,@"STO_CUDA_ENTRY STV_DEFAULT"
_Z20tiled_partition_demov:
.text._Z20tiled_partition_demov:
        /* <DEDUP_REMOVED lines=14> */
[C---:B------:R-:W-:Y:S02]  /*00e0*/  ISETP.NE.AND P0, PT, R22.reuse, 0x5, PT ;  /* 0x000000051600780c */ /* 0x040fe40003f05270 */
[----:B------:R-:W-:Y:S02]  /*00f0*/  SHF.R.U32.HI R16, RZ, 0x5, R22 ;  /* 0x00000005ff107819 */ /* 0x000fe40000011616 */
[----:B------:R-:W-:-:S09]  /*0100*/  LOP3.LUT R17, R22, 0x1f, RZ, 0xc0, !PT ;  /* 0x0000001f16117812 */ /* 0x000fd200078ec0ff */
[----:B------:R-:W-:Y:S05]  /*0110*/  @P0 BRA `(.L_x_41) ;  /* 0x0000000000940947 */ /* 0x000fea0003800000 */
        /* <DEDUP_REMOVED lines=8> */
.L_x_42:
        /* <DEDUP_REMOVED lines=10> */
.L_x_43:
[----:B------:R0:W-:Y:S01]  /*0240*/  STL.64 [R1], R16 ;  /* 0x0000001001007387 */ /* 0x0001e20000100a00 */
[----:B------:R0:W1:Y:S01]  /*0250*/  LDC.64 R8, c[0x4][R19] ;  /* 0x0100000013087b82 */ /* 0x0000620000000a00 */
[----:B------:R-:W2:Y:S01]  /*0260*/  LDCU.64 UR4, c[0x4][0x38] ;  /* 0x01000700ff0477ac */ /* 0x000ea20008000a00 */
[----:B------:R-:W-:Y:S01]  /*0270*/  MOV R6, R2 ;  /* 0x0000000200067202 */ /* 0x000fe20000000f00 */
[----:B------:R-:W-:Y:S02]  /*0280*/  IMAD.MOV.U32 R7, RZ, RZ, R18 ;  /* 0x000000ffff077224 */ /* 0x000fe400078e0012 */
[----:B--2---:R-:W-:Y:S02]  /*0290*/  IMAD.U32 R4, RZ, RZ, UR4 ;  /* 0x00000004ff047e24 */ /* 0x004fe4000f8e00ff */
[----:B0-----:R-:W-:-:S07]  /*02a0*/  IMAD.U32 R5, RZ, RZ, UR5 ;  /* 0x00000005ff057e24 */ /* 0x001fce000f8e00ff */
[----:B------:R-:W-:-:S07]  /*02b0*/  LEPC R20, `(.L_x_44) ;  /* 0x000000001014794e */ /* 0x000fce0000000000 */
[----:B-1----:R-:W-:Y:S05]  /*02c0*/  CALL.ABS.NOINC R8 ;  /* 0x0000000008007343 */ /* 0x002fea0003c00000 */
.L_x_44:
        /* <DEDUP_REMOVED lines=10> */
.L_x_41:
[----:B------:R-:W-:Y:S05]  /*0370*/  BSYNC.RECONVERGENT B6 ;  /* 0x0000000000067941 */ /* 0x000fea0003800200 */
.L_x_40:
[----:B------:R-:W-:Y:S01]  /*0380*/  UMOV UR4, 0xffffffff ;  /* 0xffffffff00047882 */ /* 0x000fe20000000000 */
[----:B------:R-:W-:Y:S02]  /*0390*/  ISETP.NE.AND P0, PT, R22, 0x5, PT ;  /* 0x000000051600780c */ /* 0x000fe40003f05270 */
[----:B------:R-:W-:Y:S11]  /*03a0*/  BRA.DIV UR4, `(.L_x_45) ;  /* 0x0000000204b47947 */ /* 0x000ff6000b800000 */
[----:B------:R-:W-:Y:S01]  /*03b0*/  I2FP.F32.U32 R19, R17 ;  /* 0x0000001100137245 */ /* 0x000fe20000201000 */
[----:B------:R-:W-:Y:S06]  /*03c0*/  BAR.SYNC.DEFER_BLOCKING 0x0 ;  /* 0x0000000000007b1d */ /* 0x000fec0000010000 */
[----:B------:R0:W1:Y:S02]  /*03d0*/  SHFL.IDX PT, R0, R19, RZ, 0x1f ;  /* 0x00001fff13007589 */ /* 0x00006400000e0000 */
.L_x_52:
[----:B------:R-:W-:Y:S04]  /*03e0*/  BSSY.RECONVERGENT B6, `(.L_x_46) ;  /* 0x000000e000067945 */ /* 0x000fe80003800200 */
[----:B------:R-:W-:Y:S05]  /*03f0*/  @P0 BRA `(.L_x_47) ;  /* 0x0000000000300947 */ /* 0x000fea0003800000 */
[----:B-1----:R-:W-:Y:S01]  /*0400*/  F2F.F64.F32 R10, R0 ;  /* 0x00000000000a7310 */ /* 0x002fe20000201800 */
[----:B------:R-:W-:Y:S01]  /*0410*/  MOV R3, 0x0 ;  /* 0x0000000000037802 */ /* 0x000fe20000000f00 */
[----:B------:R-:W1:Y:S01]  /*0420*/  LDCU.64 UR4, c[0x4][0x48] ;  /* 0x01000900ff0477ac */ /* 0x000e620008000a00 */
[----:B------:R-:W-:Y:S01]  /*0430*/  IMAD.MOV.U32 R6, RZ, RZ, R2 ;  /* 0x000000ffff067224 */ /* 0x000fe200078e0002 */
[----:B------:R-:W-:Y:S01]  /*0440*/  MOV R7, R18 ;  /* 0x0000001200077202 */ /* 0x000fe20000000f00 */
[----:B------:R2:W3:Y:S03]  /*0450*/  LDC.64 R12, c[0x4][R3] ;  /* 0x01000000030c7b82 */ /* 0x0004e60000000a00 */
[----:B------:R-:W4:Y:S01]  /*0460*/  I2F.F64.U32 R8, R17 ;  /* 0x0000001100087312 */ /* 0x000f220000201800 */
[----:B-1----:R-:W-:Y:S01]  /*0470*/  IMAD.U32 R4, RZ, RZ, UR4 ;  /* 0x00000004ff047e24 */ /* 0x002fe2000f8e00ff */
[----:B------:R-:W-:Y:S01]  /*0480*/  MOV R5, UR5 ;  /* 0x0000000500057c02 */ /* 0x000fe20008000f00 */
[----:B----4-:R2:W-:Y:S06]  /*0490*/  STL.128 [R1], R8 ;  /* 0x0000000801007387 */ /* 0x0105ec0000100c00 */
[----:B------:R-:W-:-:S07]  /*04a0*/  LEPC R20, `(.L_x_47) ;  /* 0x000000001014794e */ /* 0x000fce0000000000 */
[----:B0-23--:R-:W-:Y:S05]  /*04b0*/  CALL.ABS.NOINC R12 ;  /* 0x000000000c007343 */ /* 0x00dfea0003c00000 */
.L_x_47:
[----:B------:R-:W-:Y:S05]  /*04c0*/  BSYNC.RECONVERGENT B6 ;  /* 0x0000000000067941 */ /* 0x000fea0003800200 */
.L_x_46:
[----:B------:R-:W-:-:S03]  /*04d0*/  UMOV UR4, 0xffffffff ;  /* 0xffffffff00047882 */ /* 0x000fc60000000000 */
[----:B------:R-:W-:Y:S05]  /*04e0*/  BRA.DIV UR4, `(.L_x_48) ;  /* 0x0000000204a87947 */ /* 0x000fea000b800000 */
[----:B------:R-:W2:Y:S02]  /*04f0*/  SHFL.DOWN PT, R14, R19, 0x10, 0x1f ;  /* 0x0a001f00130e7f89 */ /* 0x000ea400000e0000 */
[----:B--2---:R-:W-:-:S05]  /*0500*/  FADD R13, R19, R14 ;  /* 0x0000000e130d7221 */ /* 0x004fca0000000000 */
[----:B------:R-:W1:Y:S02]  /*0510*/  SHFL.DOWN PT, R14, R13, 0x8, 0x1f ;  /* 0x09001f000d0e7f89 */ /* 0x000e6400000e0000 */
[----:B-1----:R-:W-:-:S05]  /*0520*/  FADD R0, R13, R14 ;  /* 0x0000000e0d007221 */ /* 0x002fca0000000000 */
[----:B------:R-:W1:Y:S02]  /*0530*/  SHFL.DOWN PT, R14, R0, 0x4, 0x1f ;  /* 0x08801f00000e7f89 */ /* 0x000e6400000e0000 */
[----:B-1----:R-:W-:-:S05]  /*0540*/  FADD R3, R0, R14 ;  /* 0x0000000e00037221 */ /* 0x002fca0000000000 */
[----:B------:R-:W1:Y:S02]  /*0550*/  SHFL.DOWN PT, R14, R3, 0x2, 0x1f ;  /* 0x08401f00030e7f89 */ /* 0x000e6400000e0000 */
[----:B-1----:R-:W-:-:S05]  /*0560*/  FADD R4, R3, R14 ;  /* 0x0000000e03047221 */ /* 0x002fca0000000000 */
[----:B------:R1:W2:Y:S02]  /*0570*/  SHFL.DOWN PT, R14, R4, 0x1, 0x1f ;  /* 0x08201f00040e7f89 */ /* 0x0002a400000e0000 */
.L_x_59:
[----:B------:R-:W-:Y:S01]  /*0580*/  ISETP.NE.AND P0, PT, R17, RZ, PT ;  /* 0x000000ff1100720c */ /* 0x000fe20003f05270 */
[----:B--2---:R-:W-:-:S12]  /*0590*/  FADD R14, R4, R14 ;  /* 0x0000000e040e7221 */ /* 0x004fd80000000000 */
[----:B------:R-:W-:Y:S05]  /*05a0*/  @P0 EXIT ;  /* 0x000000000000094d */ /* 0x000fea0003800000 */
[----:B------:R-:W2:Y:S01]  /*05b0*/  F2F.F64.F32 R14, R14 ;  /* 0x0000000e000e7310 */ /* 0x000ea20000201800 */
[----:B------:R-:W-:Y:S01]  /*05c0*/  MOV R0, 0x0 ;  /* 0x0000000000007802 */ /* 0x000fe20000000f00 */
[----:B------:R3:W-:Y:S01]  /*05d0*/  STL [R1], R16 ;  /* 0x0000001001007387 */ /* 0x0007e20000100800 */
[----:B------:R-:W1:Y:S01]  /*05e0*/  LDCU.64 UR4, c[0x4][0x50] ;  /* 0x01000a00ff0477ac */ /* 0x000e620008000a00 */
[----:B------:R-:W-:Y:S01]  /*05f0*/  IMAD.MOV.U32 R6, RZ, RZ, R2 ;  /* 0x000000ffff067224 */ /* 0x000fe200078e0002 */
[----:B------:R3:W4:Y:S01]  /*0600*/  LDC.64 R8, c[0x4][R0] ;  /* 0x0100000000087b82 */ /* 0x0007220000000a00 */
[----:B------:R-:W-:Y:S01]  /*0610*/  MOV R7, R18 ;  /* 0x0000001200077202 */ /* 0x000fe20000000f00 */
[----:B--2---:R3:W-:Y:S01]  /*0620*/  STL.64 [R1+0x8], R14 ;  /* 0x0000080e01007387 */ /* 0x0047e20000100a00 */
[----:B-1----:R-:W-:Y:S01]  /*0630*/  IMAD.U32 R4, RZ, RZ, UR4 ;  /* 0x00000004ff047e24 */ /* 0x002fe2000f8e00ff */
[----:B------:R-:W-:-:S07]  /*0640*/  MOV R5, UR5 ;  /* 0x0000000500057c02 */ /* 0x000fce0008000f00 */
[----:B------:R-:W-:-:S07]  /*0650*/  LEPC R20, `(.L_x_49) ;  /* 0x000000001014794e */ /* 0x000fce0000000000 */
[----:B0--34-:R-:W-:Y:S05]  /*0660*/  CALL.ABS.NOINC R8 ;  /* 0x0000000008007343 */ /* 0x019fea0003c00000 */
.L_x_49:
[----:B------:R-:W-:Y:S05]  /*0670*/  EXIT ;  /* 0x000000000000794d */ /* 0x000fea0003800000 */
.L_x_45:
[----:B------:R-:W-:Y:S01]  /*0680*/  IMAD.MOV.U32 R14, RZ, RZ, 0x0 ;  /* 0x00000000ff0e7424 */ /* 0x000fe200078e00ff */
[----:B------:R-:W-:Y:S02]  /*0690*/  CS2R R12, SRZ ;  /* 0x00000000000c7805 */ /* 0x000fe4000001ff00 */
[----:B------:R-:W-:Y:S01]  /*06a0*/  MOV R15, 0xffffffff ;  /* 0xffffffff000f7802 */ /* 0x000fe20000000f00 */
[----:B------:R-:W-:Y:S01]  /*06b0*/  HFMA2 R11, -RZ, RZ, 0, 1.847743988037109375e-06 ;  /* 0x0000001fff0b7431 */ /* 0x000fe200000001ff */
[----:B------:R-:W-:-:S07]  /*06c0*/  I2FP.F32.U32 R19, R17 ;  /* 0x0000001100137245 */ /* 0x000fce0000201000 */
[----:B------:R-:W-:Y:S05]  /*06d0*/  WARPSYNC.COLLECTIVE.ALL `(.L_x_50) ;  /* 0x0000000000147948 */ /* 0x000fea0003c00000 */
[----:B------:R-:W-:-:S04]  /*06e0*/  SHF.L.U32 R13, R13, 0x10, RZ ;  /* 0x000000100d0d7819 */ /* 0x000fc800000006ff */
[----:B------:R-:W-:-:S05]  /*06f0*/  LOP3.LUT R13, R13, 0xf, R14, 0xf8, !PT ;  /* 0x0000000f0d0d7812 */ /* 0x000fca00078ef80e */
[----:B------:R0:W-:Y:S02]  /*0700*/  BAR.SYNC.DEFER_BLOCKING R13, R13 ;  /* 0x0000000d0000731d */ /* 0x0001e40000010000 */
[----:B0-----:R-:W-:-:S04]  /*0710*/  SHF.R.U32 R13, R13, 0x10, RZ ;  /* 0x000000100d0d7819 */ /* 0x001fc800000016ff */
[----:B------:R-:W-:Y:S05]  /*0720*/  ENDCOLLECTIVE ;  /* 0x000000000000791b */ /* 0x000fea0003800000 */
.L_x_50:
[----:B------:R-:W-:-:S07]  /*0730*/  IMAD.MOV.U32 R13, RZ, RZ, R19 ;  /* 0x000000ffff0d7224 */ /* 0x000fce00078e0013 */
[----:B------:R-:W-:Y:S05]  /*0740*/  WARPSYNC.COLLECTIVE R15, `(.L_x_51) ;  /* 0x000000000f087348 */ /* 0x000fea0003c00000 */
[----:B------:R0:W1:Y:S02]  /*0750*/  SHFL.IDX P6, R14, R13, R12, R11 ;  /* 0x0000000c0d0e7389 */ /* 0x00006400000c000b */
[----:B01----:R-:W-:Y:S05]  /*0760*/  ENDCOLLECTIVE ;  /* 0x000000000000791b */ /* 0x003fea0003800000 */
.L_x_51:
[----:B------:R-:W-:Y:S01]  /*0770*/  IMAD.MOV.U32 R0, RZ, RZ, R14 ;  /* 0x000000ffff007224 */ /* 0x000fe200078e000e */
[----:B------:R-:W-:Y:S06]  /*0780*/  BRA `(.L_x_52) ;  /* 0xfffffffc00147947 */ /* 0x000fec000383ffff */
.L_x_48:
[----:B------:R-:W-:Y:S01]  /*0790*/  HFMA2 R11, -RZ, RZ, 0, 1.847743988037109375e-06 ;  /* 0x0000001fff0b7431 */ /* 0x000fe200000001ff */
[----:B------:R-:W-:Y:S01]  /*07a0*/  BSSY B0, `(.L_x_53) ;  /* 0x0000007000007945 */ /* 0x000fe20003800000 */
[----:B------:R-:W-:Y:S01]  /*07b0*/  MOV R13, R19 ;  /* 0x00000013000d7202 */ /* 0x000fe20000000f00 */
[----:B------:R-:W-:Y:S02]  /*07c0*/  IMAD.MOV.U32 R12, RZ, RZ, 0x10 ;  /* 0x00000010ff0c7424 */ /* 0x000fe400078e00ff */
[----:B------:R-:W-:-:S07]  /*07d0*/  IMAD.MOV.U32 R15, RZ, RZ, -0x1 ;  /* 0xffffffffff0f7424 */ /* 0x000fce00078e00ff */
[----:B01----:R-:W-:Y:S05]  /*07e0*/  WARPSYNC.COLLECTIVE R15, `(.L_x_54) ;  /* 0x000000000f087348 */ /* 0x003fea0003c00000 */
[----:B------:R2:W3:Y:S02]  /*07f0*/  SHFL.DOWN P6, R14, R13, R12, R11 ;  /* 0x0800000c0d0e7389 */ /* 0x0004e400000c000b */
[----:B0123--:R-:W-:Y:S05]  /*0800*/  ENDCOLLECTIVE ;  /* 0x000000000000791b */ /* 0x00ffea0003800000 */
.L_x_54:
[----:B------:R-:W-:Y:S05]  /*0810*/  BSYNC B0 ;  /* 0x0000000000007941 */ /* 0x000fea0003800000 */
.L_x_53:
[----:B------:R-:W-:Y:S01]  /*0820*/  FADD R13, R19, R14 ;  /* 0x0000000e130d7221 */ /* 0x000fe20000000000 */
[----:B------:R-:W-:Y:S01]  /*0830*/  MOV R12, 0x8 ;  /* 0x00000008000c7802 */ /* 0x000fe20000000f00 */
[----:B------:R-:W-:Y:S01]  /*0840*/  IMAD.MOV.U32 R11, RZ, RZ, 0x1f ;  /* 0x0000001fff0b7424 */ /* 0x000fe200078e00ff */
[----:B------:R-:W-:-:S07]  /*0850*/  MOV R15, 0xffffffff ;  /* 0xffffffff000f7802 */ /* 0x000fce0000000f00 */
[----:B------:R-:W-:Y:S05]  /*0860*/  WARPSYNC.COLLECTIVE R15, `(.L_x_55) ;  /* 0x000000000f087348 */ /* 0x000fea0003c00000 */
[----:B------:R0:W1:Y:S02]  /*0870*/  SHFL.DOWN P6, R14, R13, R12, R11 ;  /* 0x0800000c0d0e7389 */ /* 0x00006400000c000b */
[----:B01----:R-:W-:Y:S05]  /*0880*/  ENDCOLLECTIVE ;  /* 0x000000000000791b */ /* 0x003fea0003800000 */
.L_x_55:
[----:B------:R-:W-:Y:S02]  /*0890*/  HFMA2 R12, -RZ, RZ, 0, 2.384185791015625e-07 ;  /* 0x00000004ff0c7431 */ /* 0x000fe400000001ff */
[----:B------:R-:W-:-:S04]  /*08a0*/  FADD R0, R13, R14 ;  /* 0x0000000e0d007221 */ /* 0x000fc80000000000 */
[----:B------:R-:W-:-:S07]  /*08b0*/  IMAD.MOV.U32 R13, RZ, RZ, R0 ;  /* 0x000000ffff0d7224 */ /* 0x000fce00078e0000 */
[----:B------:R-:W-:Y:S05]  /*08c0*/  WARPSYNC.COLLECTIVE R15, `(.L_x_56) ;  /* 0x000000000f087348 */ /* 0x000fea0003c00000 */
[----:B------:R0:W1:Y:S02]  /*08d0*/  SHFL.DOWN P6, R14, R13, R12, R11 ;  /* 0x0800000c0d0e7389 */ /* 0x00006400000c000b */
[----:B01----:R-:W-:Y:S05]  /*08e0*/  ENDCOLLECTIVE ;  /* 0x000000000000791b */ /* 0x003fea0003800000 */
.L_x_56:
[----:B------:R-:W-:Y:S01]  /*08f0*/  MOV R12, 0x2 ;  /* 0x00000002000c7802 */ /* 0x000fe20000000f00 */
[----:B------:R-:W-:-:S04]  /*0900*/  FADD R3, R0, R14 ;  /* 0x0000000e00037221 */ /* 0x000fc80000000000 */
[----:B------:R-:W-:-:S07]  /*0910*/  IMAD.MOV.U32 R13, RZ, RZ, R3 ;  /* 0x000000ffff0d7224 */ /* 0x000fce00078e0003 */
[----:B------:R-:W-:Y:S05]  /*0920*/  WARPSYNC.COLLECTIVE R15, `(.L_x_57) ;  /* 0x000000000f087348 */ /* 0x000fea0003c00000 */
[----:B------:R0:W1:Y:S02]  /*0930*/  SHFL.DOWN P6, R14, R13, R12, R11 ;  /* 0x0800000c0d0e7389 */ /* 0x00006400000c000b */
[----:B01----:R-:W-:Y:S05]  /*0940*/  ENDCOLLECTIVE ;  /* 0x000000000000791b */ /* 0x003fea0003800000 */
.L_x_57:
[----:B------:R-:W-:Y:S02]  /*0950*/  HFMA2 R12, -RZ, RZ, 0, 5.9604644775390625e-08 ;  /* 0x00000001ff0c7431 */ /* 0x000fe400000001ff */
[----:B------:R-:W-:-:S04]  /*0960*/  FADD R4, R3, R14 ;  /* 0x0000000e03047221 */ /* 0x000fc80000000000 */
[----:B------:R-:W-:-:S07]  /*0970*/  IMAD.MOV.U32 R13, RZ, RZ, R4 ;  /* 0x000000ffff0d7224 */ /* 0x000fce00078e0004 */
[----:B------:R-:W-:Y:S05]  /*0980*/  WARPSYNC.COLLECTIVE R15, `(.L_x_58) ;  /* 0x000000000f087348 */ /* 0x000fea0003c00000 */
[----:B------:R0:W1:Y:S02]  /*0990*/  SHFL.DOWN P6, R14, R13, R12, R11 ;  /* 0x0800000c0d0e7389 */ /* 0x00006400000c000b */
[----:B01----:R-:W-:Y:S05]  /*09a0*/  ENDCOLLECTIVE ;  /* 0x000000000000791b */ /* 0x003fea0003800000 */
.L_x_58:
[----:B------:R-:W-:Y:S05]  /*09b0*/  BRA `(.L_x_59) ;  /* 0xfffffff800f07947 */ /* 0x000fea000383ffff */
.L_x_60:
        /* <DEDUP_REMOVED lines=12> */
.L_x_73:


//--------------------- .text._Z17thread_block_demov --------------------------
	.section	.text._Z17thread_block_demov,"ax",@progbits
	.align	128
        .global         _Z17thread_block_demov
        .type           _Z17thread_block_demov,@function
        .size           _Z17thread_block_demov,(.L_x_74 - _Z17thread_block_demov)
        .other          _Z17thread_block_demov,@"STO_CUDA_ENTRY STV_DEFAULT"
_Z17thread_block_demov:
.text._Z17thread_block_demov:
[----:B------:R-:W0:Y:S01]  /*0000*/  LDC R1, c[0x0][0x37c] ;  /* 0x0000df00ff017b82 */ /* 0x000e220000000800 */
[----:B------:R-:W1:Y:S01]  /*0010*/  S2R R2, SR_TID.Y ;  /* 0x0000000000027919 */ /* 0x000e620000002200 */
[----:B------:R-:W2:Y:S06]  /*0020*/  LDCU UR5, c[0x0][0x2fc] ;  /* 0x00005f80ff0577ac */ /* 0x000eac0008000800 */
[----:B------:R-:W3:Y:S01]  /*0030*/  LDC R16, c[0x0][0x360] ;  /* 0x0000d800ff107b82 */ /* 0x000ee20000000800 */
[----:B0-----:R-:W-:Y:S01]  /*0040*/  VIADD R1, R1, 0xfffffff0 ;  /* 0xfffffff001017836 */ /* 0x001fe20000000000 */
[----:B------:R-:W1:Y:S01]  /*0050*/  S2R R3, SR_TID.Z ;  /* 0x0000000000037919 */ /* 0x000e620000002300 */
[----:B------:R-:W0:Y:S01]  /*0060*/  LDCU UR4, c[0x0][0x2f8] ;  /* 0x00005f00ff0477ac */ /* 0x000e220008000800 */
[----:B------:R-:W-:Y:S01]  /*0070*/  BSSY.RECONVERGENT B6, `(.L_x_61) ;  /* 0x0000027000067945 */ /* 0x000fe20003800200 */
[----:B------:R-:W4:Y:S03]  /*0080*/  S2R R0, SR_TID.X ;  /* 0x0000000000007919 */ /* 0x000f260000002100 */
[----:B------:R-:W1:Y:S01]  /*0090*/  LDC R17, c[0x0][0x364] ;  /* 0x0000d900ff117b82 */ /* 0x000e620000000800 */
[----:B0-----:R-:W-:-:S05]  /*00a0*/  IADD3 R23, P1, PT, R1, UR4, RZ ;  /* 0x0000000401177c10 */ /* 0x001fca000ff3e0ff */
[----:B--2---:R-:W-:Y:S02]  /*00b0*/  IMAD.X R19, RZ, RZ, UR5, P1 ;  /* 0x00000005ff137e24 */ /* 0x004fe400088e06ff */
[----:B-1----:R-:W-:-:S04]  /*00c0*/  IMAD R3, R3, R17, R2 ;  /* 0x0000001103037224 */ /* 0x002fc800078e0202 */
[----:B---3--:R-:W-:-:S05]  /*00d0*/  IMAD R3, R3, R16, RZ ;  /* 0x0000001003037224 */ /* 0x008fca00078e02ff */
[----:B----4-:R-:W-:-:S13]  /*00e0*/  LOP3.LUT P0, R25, R3, RZ, R0, 0xfa, !PT ;  /* 0x000000ff03197212 */ /* 0x010fda000780fa00 */
[----:B------:R-:W-:Y:S05]  /*00f0*/  @P0 BRA `(.L_x_62) ;  /* 0x0000000000780947 */ /* 0x000fea0003800000 */
[----:B------:R-:W0:Y:S01]  /*0100*/  LDC R22, c[0x0][0x368] ;  /* 0x0000da00ff167b82 */ /* 0x000e220000000800 */
[----:B------:R-:W-:Y:S01]  /*0110*/  MOV R18, 0x0 ;  /* 0x0000000000127802 */ /* 0x000fe20000000f00 */
[----:B------:R-:W1:Y:S01]  /*0120*/  LDCU.64 UR4, c[0x4][0x8] ;  /* 0x01000100ff0477ac */ /* 0x000e620008000a00 */
[----:B------:R-:W-:Y:S01]  /*0130*/  IMAD R9, R16, R17, RZ ;  /* 0x0000001110097224 */ /* 0x000fe200078e02ff */
[----:B------:R-:W-:-:S04]  /*0140*/  CS2R R6, SRZ ;  /* 0x0000000000067805 */ /* 0x000fc8000001ff00 */
[----:B------:R2:W3:Y:S01]  /*0150*/  LDC.64 R2, c[0x4][R18] ;  /* 0x0100000012027b82 */ /* 0x0004e20000000a00 */
[----:B-1----:R-:W-:Y:S01]  /*0160*/  MOV R4, UR4 ;  /* 0x0000000400047c02 */ /* 0x002fe20008000f00 */
[----:B------:R-:W-:Y:S02]  /*0170*/  IMAD.U32 R5, RZ, RZ, UR5 ;  /* 0x00000005ff057e24 */ /* 0x000fe4000f8e00ff */
[----:B0-2---:R-:W-:-:S07]  /*0180*/  IMAD R24, R9, R22, RZ ;  /* 0x0000001609187224 */ /* 0x005fce00078e02ff */
[----:B------:R-:W-:-:S07]  /*0190*/  LEPC R20, `(.L_x_63) ;  /* 0x000000001014794e */ /* 0x000fce0000000000 */
[----:B---3--:R-:W-:Y:S05]  /*01a0*/  CALL.ABS.NOINC R2 ;  /* 0x0000000002007343 */ /* 0x008fea0003c00000 */
.L_x_63:
[----:B------:R0:W-:Y:S01]  /*01b0*/  STL [R1], R24 ;  /* 0x0000001801007387 */ /* 0x0001e20000100800 */
[----:B------:R0:W1:Y:S01]  /*01c0*/  LDC.64 R2, c[0x4][R18] ;  /* 0x0100000012027b82 */ /* 0x0000620000000a00 */
[----:B------:R-:W2:Y:S01]  /*01d0*/  LDCU.64 UR4, c[0x4][0x10] ;  /* 0x01000200ff0477ac */ /* 0x000ea20008000a00 */
[----:B------:R-:W-:Y:S02]  /*01e0*/  IMAD.MOV.U32 R6, RZ, RZ, R23 ;  /* 0x000000ffff067224 */ /* 0x000fe400078e0017 */
[----:B------:R-:W-:Y:S02]  /*01f0*/  IMAD.MOV.U32 R7, RZ, RZ, R19 ;  /* 0x000000ffff077224 */ /* 0x000fe400078e0013 */
[----:B--2---:R-:W-:Y:S01]  /*0200*/  IMAD.U32 R4, RZ, RZ, UR4 ;  /* 0x00000004ff047e24 */ /* 0x004fe2000f8e00ff */
[----:B0-----:R-:W-:-:S07]  /*0210*/  MOV R5, UR5 ;  /* 0x0000000500057c02 */ /* 0x001fce0008000f00 */
[----:B------:R-:W-:-:S07]  /*0220*/  LEPC R20, `(.L_x_64) ;  /* 0x000000001014794e */ /* 0x000fce0000000000 */
[----:B-1----:R-:W-:Y:S05]  /*0230*/  CALL.ABS.NOINC R2 ;  /* 0x0000000002007343 */ /* 0x002fea0003c00000 */
.L_x_64:
[----:B------:R0:W-:Y:S01]  /*0240*/  STL.64 [R1], R16 ;  /* 0x0000001001007387 */ /* 0x0001e20000100a00 */
[----:B------:R0:W1:Y:S01]  /*0250*/  LDC.64 R2, c[0x4][R18] ;  /* 0x0100000012027b82 */ /* 0x0000620000000a00 */
[----:B------:R-:W2:Y:S01]  /*0260*/  LDCU.64 UR4, c[0x4][0x18] ;  /* 0x01000300ff0477ac */ /* 0x000ea20008000a00 */
[----:B------:R-:W-:Y:S01]  /*0270*/  IMAD.MOV.U32 R6, RZ, RZ, R23 ;  /* 0x000000ffff067224 */ /* 0x000fe200078e0017 */
[----:B------:R0:W-:Y:S01]  /*0280*/  STL [R1+0x8], R22 ;  /* 0x0000081601007387 */ /* 0x0001e20000100800 */
[----:B------:R-:W-:Y:S02]  /*0290*/  MOV R7, R19 ;  /* 0x0000001300077202 */ /* 0x000fe40000000f00 */
[----:B--2---:R-:W-:Y:S01]  /*02a0*/  MOV R4, UR4 ;  /* 0x0000000400047c02 */ /* 0x004fe20008000f00 */
[----:B0-----:R-:W-:-:S07]  /*02b0*/  IMAD.U32 R5, RZ, RZ, UR5 ;  /* 0x00000005ff057e24 */ /* 0x001fce000f8e00ff */
[----:B------:R-:W-:-:S07]  /*02c0*/  LEPC R20, `(.L_x_62) ;  /* 0x000000001014794e */ /* 0x000fce0000000000 */
[----:B-1----:R-:W-:Y:S05]  /*02d0*/  CALL.ABS.NOINC R2 ;  /* 0x0000000002007343 */ /* 0x002fea0003c00000 */
.L_x_62:
[----:B------:R-:W-:Y:S05]  /*02e0*/  BSYNC.RECONVERGENT B6 ;  /* 0x0000000000067941 */ /* 0x000fea0003800200 */
.L_x_61:
[----:B------:R-:W-:Y:S01]  /*02f0*/  UMOV UR4, 0xffffffff ;  /* 0xffffffff00047882 */ /* 0x000fe20000000000 */
[----:B------:R-:W-:Y:S02]  /*0300*/  ISETP.NE.AND P0, PT, R25, RZ, PT ;  /* 0x000000ff1900720c */ /* 0x000fe40003f05270 */
[----:B------:R-:W-:Y:S11]  /*0310*/  BRA.DIV UR4, `(.L_x_65) ;  /* 0x00000002042c7947 */ /* 0x000ff6000b800000 */
[----:B------:R-:W-:Y:S06]  /*0320*/  BAR.SYNC.DEFER_BLOCKING 0x0 ;  /* 0x0000000000007b1d */ /* 0x000fec0000010000 */
.L_x_68:
[----:B------:R-:W-:Y:S05]  /*0330*/  @P0 EXIT ;  /* 0x000000000000094d */ /* 0x000fea0003800000 */
        /* <DEDUP_REMOVED lines=8> */
.L_x_66:
[----:B------:R-:W-:Y:S05]  /*03c0*/  EXIT ;  /* 0x000000000000794d */ /* 0x000fea0003800000 */
.L_x_65:
[----:B------:R-:W-:Y:S02]  /*03d0*/  HFMA2 R14, -RZ, RZ, 0, 0 ;  /* 0x00000000ff0e7431 */ /* 0x000fe400000001ff */
[----:B------:R-:W-:Y:S01]  /*03e0*/  IMAD.MOV.U32 R13, RZ, RZ, 0x0 ;  /* 0x00000000ff0d7424 */ /* 0x000fe200078e00ff */
[----:B------:R-:W-:-:S07]  /*03f0*/  MOV R15, 0xffffffff ;  /* 0xffffffff000f7802 */ /* 0x000fce0000000f00 */
[----:B------:R-:W-:Y:S05]  /*0400*/  WARPSYNC.COLLECTIVE.ALL `(.L_x_67) ;  /* 0x0000000000147948 */ /* 0x000fea0003c00000 */
[----:B------:R-:W-:-:S04]  /*0410*/  SHF.L.U32 R13, R13, 0x10, RZ ;  /* 0x000000100d0d7819 */ /* 0x000fc800000006ff */
[----:B------:R-:W-:-:S05]  /*0420*/  LOP3.LUT R13, R13, 0xf, R14, 0xf8, !PT ;  /* 0x0000000f0d0d7812 */ /* 0x000fca00078ef80e */
[----:B------:R0:W-:Y:S02]  /*0430*/  BAR.SYNC.DEFER_BLOCKING R13, R13 ;  /* 0x0000000d0000731d */ /* 0x0001e40000010000 */
[----:B0-----:R-:W-:-:S04]  /*0440*/  SHF.R.U32 R13, R13, 0x10, RZ ;  /* 0x000000100d0d7819 */ /* 0x001fc800000016ff */
[----:B------:R-:W-:Y:S05]  /*0450*/  ENDCOLLECTIVE ;  /* 0x000000000000791b */ /* 0x000fea0003800000 */
.L_x_67:
[----:B------:R-:W-:Y:S05]  /*0460*/  BRA `(.L_x_68) ;  /* 0xfffffffc00b07947 */ /* 0x000fea000383ffff */
.L_x_69:
        /* <DEDUP_REMOVED lines=9> */
.L_x_74:


//--------------------- .nv.global.init           --------------------------
	.section	.nv.global.init,"aw",@progbits
.nv.global.init:
	.type		$str$5,@object
	.size		$str$5,($str$3 - $str$5)
$str$5:
        /*0000*/ 	.byte	0x54, 0x68, 0x72, 0x65, 0x61, 0x64, 0x20, 0x25, 0x64, 0x3a, 0x0a, 0x00
	.type		$str$3,@object
	.size		$str$3,($str$19 - $str$3)
$str$3:
        /*000c*/ 	.byte	0x53, 0x79, 0x6e, 0x63, 0x20, 0x63, 0x6f, 0x6d, 0x70, 0x6c, 0x65, 0x74, 0x65, 0x21, 0x0a, 0x00
	.type		$str$19,@object
	.size		$str$19,($str$1 - $str$19)
$str$19:
        /*001c*/ 	.byte	0x42, 0x61, 0x6c, 0x6c, 0x6f, 0x74, 0x3a, 0x20, 0x30, 0x78, 0x25, 0x30, 0x38, 0x58, 0x0a, 0x00
	.type		$str$1,@object
	.size		$str$1,($str$20 - $str$1)
$str$1:
        /*002c*/ 	.byte	0x42, 0x6c, 0x6f, 0x63, 0x6b, 0x20, 0x73, 0x69, 0x7a, 0x65, 0x3a, 0x20, 0x25, 0x64, 0x0a, 0x00
	.type		$str$20,@object
	.size		$str$20,($str$2 - $str$20)
$str$20:
        /*003c*/ 	.byte	0x41, 0x6e, 0x79, 0x3a, 0x20, 0x25, 0x64, 0x2c, 0x20, 0x41, 0x6c, 0x6c, 0x3a, 0x20, 0x25, 0x64
        /*004c*/ 	.byte	0x0a, 0x00
	.type		$str$2,@object
	.size		$str$2,($str$18 - $str$2)
$str$2:
        /*004e*/ 	.byte	0x44, 0x69, 0x6d, 0x3a, 0x20, 0x28, 0x25, 0x64, 0x2c, 0x20, 0x25, 0x64, 0x2c, 0x20, 0x25, 0x64
        /*005e*/ 	.byte	0x29, 0x0a, 0x00
	.type		$str$18,@object
	.size		$str$18,($str$15 - $str$18)
$str$18:
        /*0061*/ 	.byte	0x50, 0x72, 0x65, 0x64, 0x69, 0x63, 0x61, 0x74, 0x65, 0x3a, 0x20, 0x6c, 0x61, 0x6e, 0x65, 0x20
        /*0071*/ 	.byte	0x3c, 0x20, 0x31, 0x36, 0x0a, 0x00
	.type		$str$15,@object
	.size		$str$15,($str$7 - $str$15)
$str$15:
        /*0077*/ 	.byte	0x20, 0x20, 0x57, 0x61, 0x72, 0x70, 0x3a, 0x20, 0x25, 0x64, 0x20, 0x28, 0x6c, 0x61, 0x6e, 0x65
        /*0087*/ 	.byte	0x20, 0x25, 0x64, 0x29, 0x0a, 0x00
	.type		$str$7,@object
	.size		$str$7,($str$16 - $str$7)
$str$7:
        /*008d*/ 	.byte	0x20, 0x20, 0x48, 0x61, 0x6c, 0x66, 0x2d, 0x77, 0x61, 0x72, 0x70, 0x20, 0x6c, 0x61, 0x6e, 0x65
        /*009d*/ 	.byte	0x3a, 0x20, 0x25, 0x64, 0x0a, 0x00
	.type		$str$16,@object
	.size		$str$16,($str$12 - $str$16)
$str$16:
        /*00a3*/ 	.byte	0x20, 0x20, 0x4f, 0x63, 0x74, 0x65, 0x74, 0x3a, 0x20, 0x25, 0x64, 0x20, 0x28, 0x6c, 0x61, 0x6e
        /*00b3*/ 	.byte	0x65, 0x20, 0x25, 0x64, 0x29, 0x0a, 0x00
	.type		$str$12,@object
	.size		$str$12,($str$14 - $str$12)
$str$12:
        /*00ba*/ 	.byte	0x53, 0x75, 0x6d, 0x20, 0x6f, 0x66, 0x20, 0x25, 0x64, 0x20, 0x76, 0x61, 0x6c, 0x75, 0x65, 0x73
        /*00ca*/ 	.byte	0x3a, 0x20, 0x25, 0x2e, 0x30, 0x66, 0x0a, 0x00
	.type		$str$14,@object
	.size		$str$14,($str - $str$14)
$str$14:
        /*00d2*/ 	.byte	0x0a, 0x3d, 0x3d, 0x3d, 0x20, 0x4d, 0x65, 0x74, 0x61, 0x20, 0x47, 0x72, 0x6f, 0x75, 0x70, 0x20
        /*00e2*/ 	.byte	0x44, 0x65, 0x6d, 0x6f, 0x20, 0x3d, 0x3d, 0x3d, 0x0a, 0x00
	.type		$str,@object
	.size		$str,($str$17 - $str)
$str:
        /*00ec*/ 	.byte	0x3d, 0x3d, 0x3d, 0x20, 0x54, 0x68, 0x72, 0x65, 0x61, 0x64, 0x20, 0x42, 0x6c, 0x6f, 0x63, 0x6b
        /*00fc*/ 	.byte	0x20, 0x44, 0x65, 0x6d, 0x6f, 0x20, 0x3d, 0x3d, 0x3d, 0x0a, 0x00
	.type		$str$17,@object
	.size		$str$17,($str$13 - $str$17)
$str$17:
        /*0107*/ 	.byte	0x0a, 0x3d, 0x3d, 0x3d, 0x20, 0x54, 0x69, 0x6c, 0x65, 0x20, 0x56, 0x6f, 0x74, 0x69, 0x6e, 0x67
        /*0117*/ 	.byte	0x20, 0x44, 0x65, 0x6d, 0x6f, 0x20, 0x3d, 0x3d, 0x3d, 0x0a, 0x00
	.type		$str$13,@object
	.size		$str$13,($str$4 - $str$13)
$str$13:
        /*0122*/ 	.byte	0x46, 0x69, 0x72, 0x73, 0x74, 0x20, 0x31, 0x30, 0x20, 0x74, 0x68, 0x72, 0x65, 0x61, 0x64, 0x73
        /*0132*/ 	.byte	0x3a, 0x20, 0x25, 0x64, 0x20, 0x61, 0x63, 0x74, 0x69, 0x76, 0x65, 0x0a, 0x00
	.type		$str$4,@object
	.size		$str$4,($str$10 - $str$4)
$str$4:
        /*013f*/ 	.byte	0x0a, 0x3d, 0x3d, 0x3d, 0x20, 0x54, 0x69, 0x6c, 0x65, 0x64, 0x20, 0x50, 0x61, 0x72, 0x74, 0x69
        /*014f*/ 	.byte	0x74, 0x69, 0x6f, 0x6e, 0x20, 0x44, 0x65, 0x6d, 0x6f, 0x20, 0x3d, 0x3d, 0x3d, 0x0a, 0x00
	.type		$str$10,@object
	.size		$str$10,($str$6 - $str$10)
$str$10:
        /*015e*/ 	.byte	0x0a, 0x3d, 0x3d, 0x3d, 0x20, 0x43, 0x6f, 0x61, 0x6c, 0x65, 0x73, 0x63, 0x65, 0x64, 0x20, 0x47
        /*016e*/ 	.byte	0x72, 0x6f, 0x75, 0x70, 0x20, 0x44, 0x65, 0x6d, 0x6f, 0x20, 0x3d, 0x3d, 0x3d, 0x0a, 0x00
	.type		$str$6,@object
	.size		$str$6,($str$9 - $str$6)
$str$6:
        /*017d*/ 	.byte	0x20, 0x20, 0x57, 0x61, 0x72, 0x70, 0x20, 0x49, 0x44, 0x3a, 0x20, 0x25, 0x64, 0x2c, 0x20, 0x4c
        /*018d*/ 	.byte	0x61, 0x6e, 0x65, 0x20, 0x69, 0x6e, 0x20, 0x77, 0x61, 0x72, 0x70, 0x3a, 0x20, 0x25, 0x64, 0x0a
        /*019d*/ 	.byte	0x00
	.type		$str$9,@object
	.size		$str$9,($str$11 - $str$9)
$str$9:
        /*019e*/ 	.byte	0x20, 0x20, 0x57, 0x61, 0x72, 0x70, 0x20, 0x25, 0x64, 0x20, 0x73, 0x75, 0x6d, 0x3a, 0x20, 0x25
        /*01ae*/ 	.byte	0x2e, 0x30, 0x66, 0x20, 0x28, 0x65, 0x78, 0x70, 0x65, 0x63, 0x74, 0x65, 0x64, 0x3a, 0x20, 0x34
        /*01be*/ 	.byte	0x39, 0x36, 0x29, 0x0a, 0x00
	.type		$str$11,@object
	.size		$str$11,($str$8 - $str$11)
$str$11:
        /*01c3*/ 	.byte	0x45, 0x76, 0x65, 0x6e, 0x20, 0x74, 0x68, 0x72, 0x65, 0x61, 0x64, 0x73, 0x20, 0x6f, 0x6e, 0x6c
        /*01d3*/ 	.byte	0x79, 0x3a, 0x20, 0x25, 0x64, 0x20, 0x61, 0x63, 0x74, 0x69, 0x76, 0x65, 0x20, 0x74, 0x68, 0x72
        /*01e3*/ 	.byte	0x65, 0x61, 0x64, 0x73, 0x0a, 0x00
	.type		$str$8,@object
	.size		$str$8,(.L_8 - $str$8)
$str$8:
        /*01e9*/ 	.byte	0x20, 0x20, 0x4d, 0x79, 0x20, 0x76, 0x61, 0x6c, 0x75, 0x65, 0x3a, 0x20, 0x25, 0x2e, 0x30, 0x66
        /*01f9*/ 	.byte	0x2c, 0x20, 0x42, 0x72, 0x6f, 0x61, 0x64, 0x63, 0x61, 0x73, 0x74, 0x20, 0x66, 0x72, 0x6f, 0x6d
        /*0209*/ 	.byte	0x20, 0x6c, 0x61, 0x6e, 0x65, 0x20, 0x30, 0x3a, 0x20, 0x25, 0x2e, 0x30, 0x66, 0x0a, 0x00
.L_8:


//--------------------- .nv.shared.reserved.0     --------------------------
	.section	.nv.shared.reserved.0,"aw",@nobits
	.weak		__nv_reservedSMEM_offset_0_alias
	.size		__nv_reservedSMEM_offset_0_alias, 0, 64
	.other		__nv_reservedSMEM_offset_0_alias,@"STO_CUDA_RESERVED_SHARED STV_DEFAULT"
__nv_reservedSMEM_offset_0_alias:
	.zero		0
	.zero		64


//--------------------- .nv.constant0._Z16tile_voting_demov --------------------------
	.section	.nv.constant0._Z16tile_voting_demov,"a",@progbits
	.sectionflags	@""
	.align	4
.nv.constant0._Z16tile_voting_demov:
	.zero		896


//--------------------- .nv.constant0._Z15meta_group_demov --------------------------
	.section	.nv.constant0._Z15meta_group_demov,"a",@progbits
	.sectionflags	@""
	.align	4
.nv.constant0._Z15meta_group_demov:
	.zero		896


//--------------------- .nv.constant0._Z20coalesced_group_demov --------------------------
	.section	.nv.constant0._Z20coalesced_group_demov,"a",@progbits
	.sectionflags	@""
	.align	4
.nv.constant0._Z20coalesced_group_demov:
	.zero		896


//--------------------- .nv.constant0._Z20tiled_partition_demov --------------------------
	.section	.nv.constant0._Z20tiled_partition_demov,"a",@progbits
	.sectionflags	@""
	.align	4
.nv.constant0._Z20tiled_partition_demov:
	.zero		896


//--------------------- .nv.constant0._Z17thread_block_demov --------------------------
	.section	.nv.constant0._Z17thread_block_demov,"a",@progbits
	.sectionflags	@""
	.align	4
.nv.constant0._Z17thread_block_demov:
	.zero		896


//--------------------- SYMBOLS --------------------------

	.type		.nv.reservedSmem.offset0,@object
	.size		.nv.reservedSmem.offset0,0x4
	.type		vprintf,@function
